//
// Generated by NVIDIA NVVM Compiler
//
// Compiler Build ID: CL-36424714
// Cuda compilation tools, release 13.0, V13.0.88
// Based on NVVM 20.0.0
//

.version 9.0
.target sm_100
.address_size 64

	// .globl	_Z18FusedGetCiouKernelPKfS0_S0_S0_PfS1_m

.visible .entry _Z18FusedGetCiouKernelPKfS0_S0_S0_PfS1_m(
	.param .u64 .ptr .align 1 _Z18FusedGetCiouKernelPKfS0_S0_S0_PfS1_m_param_0,
	.param .u64 .ptr .align 1 _Z18FusedGetCiouKernelPKfS0_S0_S0_PfS1_m_param_1,
	.param .u64 .ptr .align 1 _Z18FusedGetCiouKernelPKfS0_S0_S0_PfS1_m_param_2,
	.param .u64 .ptr .align 1 _Z18FusedGetCiouKernelPKfS0_S0_S0_PfS1_m_param_3,
	.param .u64 .ptr .align 1 _Z18FusedGetCiouKernelPKfS0_S0_S0_PfS1_m_param_4,
	.param .u64 .ptr .align 1 _Z18FusedGetCiouKernelPKfS0_S0_S0_PfS1_m_param_5,
	.param .u64 _Z18FusedGetCiouKernelPKfS0_S0_S0_PfS1_m_param_6
)
{
	.reg .pred 	%p<8>;
	.reg .b32 	%r<10>;
	.reg .b32 	%f<46>;
	.reg .b64 	%rd<88>;
	.reg .b64 	%fd<26>;

	ld.param.u64 	%rd24, [_Z18FusedGetCiouKernelPKfS0_S0_S0_PfS1_m_param_0];
	ld.param.u64 	%rd29, [_Z18FusedGetCiouKernelPKfS0_S0_S0_PfS1_m_param_1];
	ld.param.u64 	%rd27, [_Z18FusedGetCiouKernelPKfS0_S0_S0_PfS1_m_param_4];
	ld.param.u64 	%rd30, [_Z18FusedGetCiouKernelPKfS0_S0_S0_PfS1_m_param_5];
	ld.param.u64 	%rd28, [_Z18FusedGetCiouKernelPKfS0_S0_S0_PfS1_m_param_6];
	cvta.to.global.u64 	%rd1, %rd27;
	cvta.to.global.u64 	%rd2, %rd30;
	cvta.to.global.u64 	%rd3, %rd29;
	cvta.to.global.u64 	%rd4, %rd24;
	mov.u32 	%r1, %ctaid.x;
	mov.u32 	%r2, %ntid.x;
	mov.u32 	%r3, %tid.x;
	mad.lo.s32 	%r4, %r1, %r2, %r3;
	cvt.u64.u32 	%rd86, %r4;
	mov.u32 	%r5, %nctaid.x;
	mul.lo.s32 	%r6, %r2, %r5;
	cvt.u64.u32 	%rd6, %r6;
	setp.le.u64 	%p1, %rd28, %rd86;
	@%p1 bra 	$L__BB0_10;
	add.s64 	%rd31, %rd6, %rd86;
	max.u64 	%rd32, %rd28, %rd31;
	setp.lt.u64 	%p2, %rd31, %rd28;
	selp.u64 	%rd7, 1, 0, %p2;
	add.s64 	%rd33, %rd31, %rd7;
	sub.s64 	%rd8, %rd32, %rd33;
	and.b64  	%rd34, %rd8, -4294967296;
	setp.ne.s64 	%p3, %rd34, 0;
	@%p3 bra 	$L__BB0_3;
	cvt.u32.u64 	%r7, %rd6;
	cvt.u32.u64 	%r8, %rd8;
	div.u32 	%r9, %r8, %r7;
	cvt.u64.u32 	%rd82, %r9;
	bra.uni 	$L__BB0_4;
$L__BB0_3:
	div.u64 	%rd82, %rd8, %rd6;
$L__BB0_4:
	add.s64 	%rd12, %rd82, %rd7;
	and.b64  	%rd35, %rd12, 3;
	setp.eq.s64 	%p4, %rd35, 3;
	@%p4 bra 	$L__BB0_7;
	shl.b64 	%rd84, %rd86, 2;
	add.s64 	%rd36, %rd12, 1;
	and.b64  	%rd83, %rd36, 3;
	shl.b64 	%rd45, %rd6, 2;
$L__BB0_6:
	.pragma "nounroll";
	ld.param.u64 	%rd79, [_Z18FusedGetCiouKernelPKfS0_S0_S0_PfS1_m_param_3];
	ld.param.u64 	%rd77, [_Z18FusedGetCiouKernelPKfS0_S0_S0_PfS1_m_param_2];
	add.s64 	%rd37, %rd4, %rd84;
	ld.global.f32 	%f1, [%rd37];
	add.s64 	%rd38, %rd3, %rd84;
	ld.global.f32 	%f2, [%rd38];
	cvt.f64.f32 	%fd1, %f1;
	sub.f32 	%f3, %f1, %f2;
	cvt.f64.f32 	%fd2, %f3;
	add.f64 	%fd3, %fd2, 0d3FF0000000000000;
	add.f64 	%fd4, %fd3, 0d3E7AD7F2A0000000;
	div.rn.f64 	%fd5, %fd1, %fd4;
	cvt.rn.f32.f64 	%f4, %fd5;
	cvta.to.global.u64 	%rd39, %rd77;
	add.s64 	%rd40, %rd39, %rd84;
	ld.global.f32 	%f5, [%rd40];
	cvta.to.global.u64 	%rd41, %rd79;
	add.s64 	%rd42, %rd41, %rd84;
	ld.global.f32 	%f6, [%rd42];
	div.rn.f32 	%f7, %f5, %f6;
	fma.rn.f32 	%f8, %f1, %f4, %f7;
	sub.f32 	%f9, %f2, %f8;
	add.s64 	%rd43, %rd2, %rd84;
	st.global.f32 	[%rd43], %f9;
	add.s64 	%rd44, %rd1, %rd84;
	st.global.f32 	[%rd44], %f4;
	add.s64 	%rd86, %rd86, %rd6;
	add.s64 	%rd84, %rd84, %rd45;
	add.s64 	%rd83, %rd83, -1;
	setp.ne.s64 	%p5, %rd83, 0;
	@%p5 bra 	$L__BB0_6;
$L__BB0_7:
	setp.lt.u64 	%p6, %rd12, 3;
	@%p6 bra 	$L__BB0_10;
	shl.b64 	%rd57, %rd6, 2;
$L__BB0_9:
	ld.param.u64 	%rd81, [_Z18FusedGetCiouKernelPKfS0_S0_S0_PfS1_m_param_4];
	ld.param.u64 	%rd80, [_Z18FusedGetCiouKernelPKfS0_S0_S0_PfS1_m_param_3];
	ld.param.u64 	%rd78, [_Z18FusedGetCiouKernelPKfS0_S0_S0_PfS1_m_param_2];
	ld.param.u64 	%rd76, [_Z18FusedGetCiouKernelPKfS0_S0_S0_PfS1_m_param_0];
	cvta.to.global.u64 	%rd46, %rd76;
	shl.b64 	%rd47, %rd86, 2;
	add.s64 	%rd48, %rd46, %rd47;
	ld.global.f32 	%f10, [%rd48];
	add.s64 	%rd49, %rd3, %rd47;
	ld.global.f32 	%f11, [%rd49];
	cvt.f64.f32 	%fd6, %f10;
	sub.f32 	%f12, %f10, %f11;
	cvt.f64.f32 	%fd7, %f12;
	add.f64 	%fd8, %fd7, 0d3FF0000000000000;
	add.f64 	%fd9, %fd8, 0d3E7AD7F2A0000000;
	div.rn.f64 	%fd10, %fd6, %fd9;
	cvt.rn.f32.f64 	%f13, %fd10;
	cvta.to.global.u64 	%rd50, %rd78;
	add.s64 	%rd51, %rd50, %rd47;
	ld.global.f32 	%f14, [%rd51];
	cvta.to.global.u64 	%rd52, %rd80;
	add.s64 	%rd53, %rd52, %rd47;
	ld.global.f32 	%f15, [%rd53];
	div.rn.f32 	%f16, %f14, %f15;
	fma.rn.f32 	%f17, %f10, %f13, %f16;
	sub.f32 	%f18, %f11, %f17;
	add.s64 	%rd54, %rd2, %rd47;
	st.global.f32 	[%rd54], %f18;
	cvta.to.global.u64 	%rd55, %rd81;
	add.s64 	%rd56, %rd55, %rd47;
	st.global.f32 	[%rd56], %f13;
	add.s64 	%rd58, %rd48, %rd57;
	ld.global.f32 	%f19, [%rd58];
	add.s64 	%rd59, %rd49, %rd57;
	ld.global.f32 	%f20, [%rd59];
	cvt.f64.f32 	%fd11, %f19;
	sub.f32 	%f21, %f19, %f20;
	cvt.f64.f32 	%fd12, %f21;
	add.f64 	%fd13, %fd12, 0d3FF0000000000000;
	add.f64 	%fd14, %fd13, 0d3E7AD7F2A0000000;
	div.rn.f64 	%fd15, %fd11, %fd14;
	cvt.rn.f32.f64 	%f22, %fd15;
	add.s64 	%rd60, %rd51, %rd57;
	ld.global.f32 	%f23, [%rd60];
	add.s64 	%rd61, %rd53, %rd57;
	ld.global.f32 	%f24, [%rd61];
	div.rn.f32 	%f25, %f23, %f24;
	fma.rn.f32 	%f26, %f19, %f22, %f25;
	sub.f32 	%f27, %f20, %f26;
	add.s64 	%rd62, %rd54, %rd57;
	st.global.f32 	[%rd62], %f27;
	add.s64 	%rd63, %rd56, %rd57;
	st.global.f32 	[%rd63], %f22;
	add.s64 	%rd64, %rd58, %rd57;
	ld.global.f32 	%f28, [%rd64];
	add.s64 	%rd65, %rd59, %rd57;
	ld.global.f32 	%f29, [%rd65];
	cvt.f64.f32 	%fd16, %f28;
	sub.f32 	%f30, %f28, %f29;
	cvt.f64.f32 	%fd17, %f30;
	add.f64 	%fd18, %fd17, 0d3FF0000000000000;
	add.f64 	%fd19, %fd18, 0d3E7AD7F2A0000000;
	div.rn.f64 	%fd20, %fd16, %fd19;
	cvt.rn.f32.f64 	%f31, %fd20;
	add.s64 	%rd66, %rd60, %rd57;
	ld.global.f32 	%f32, [%rd66];
	add.s64 	%rd67, %rd61, %rd57;
	ld.global.f32 	%f33, [%rd67];
	div.rn.f32 	%f34, %f32, %f33;
	fma.rn.f32 	%f35, %f28, %f31, %f34;
	sub.f32 	%f36, %f29, %f35;
	add.s64 	%rd68, %rd62, %rd57;
	st.global.f32 	[%rd68], %f36;
	add.s64 	%rd69, %rd63, %rd57;
	st.global.f32 	[%rd69], %f31;
	add.s64 	%rd70, %rd64, %rd57;
	ld.global.f32 	%f37, [%rd70];
	add.s64 	%rd71, %rd65, %rd57;
	ld.global.f32 	%f38, [%rd71];
	cvt.f64.f32 	%fd21, %f37;
	sub.f32 	%f39, %f37, %f38;
	cvt.f64.f32 	%fd22, %f39;
	add.f64 	%fd23, %fd22, 0d3FF0000000000000;
	add.f64 	%fd24, %fd23, 0d3E7AD7F2A0000000;
	div.rn.f64 	%fd25, %fd21, %fd24;
	cvt.rn.f32.f64 	%f40, %fd25;
	add.s64 	%rd72, %rd66, %rd57;
	ld.global.f32 	%f41, [%rd72];
	add.s64 	%rd73, %rd67, %rd57;
	ld.global.f32 	%f42, [%rd73];
	div.rn.f32 	%f43, %f41, %f42;
	fma.rn.f32 	%f44, %f37, %f40, %f43;
	sub.f32 	%f45, %f38, %f44;
	add.s64 	%rd74, %rd68, %rd57;
	st.global.f32 	[%rd74], %f45;
	add.s64 	%rd75, %rd69, %rd57;
	st.global.f32 	[%rd75], %f40;
	add.s64 	%rd86, %rd57, %rd86;
	setp.lt.u64 	%p7, %rd86, %rd28;
	@%p7 bra 	$L__BB0_9;
$L__BB0_10:
	ret;

}
	// .globl	_Z23FusedGetCiouBpropKernelPKfS0_S0_S0_S0_S0_PfS1_S1_S1_m
.visible .entry _Z23FusedGetCiouBpropKernelPKfS0_S0_S0_S0_S0_PfS1_S1_S1_m(
	.param .u64 .ptr .align 1 _Z23FusedGetCiouBpropKernelPKfS0_S0_S0_S0_S0_PfS1_S1_S1_m_param_0,
	.param .u64 .ptr .align 1 _Z23FusedGetCiouBpropKernelPKfS0_S0_S0_S0_S0_PfS1_S1_S1_m_param_1,
	.param .u64 .ptr .align 1 _Z23FusedGetCiouBpropKernelPKfS0_S0_S0_S0_S0_PfS1_S1_S1_m_param_2,
	.param .u64 .ptr .align 1 _Z23FusedGetCiouBpropKernelPKfS0_S0_S0_S0_S0_PfS1_S1_S1_m_param_3,
	.param .u64 .ptr .align 1 _Z23FusedGetCiouBpropKernelPKfS0_S0_S0_S0_S0_PfS1_S1_S1_m_param_4,
	.param .u64 .ptr .align 1 _Z23FusedGetCiouBpropKernelPKfS0_S0_S0_S0_S0_PfS1_S1_S1_m_param_5,
	.param .u64 .ptr .align 1 _Z23FusedGetCiouBpropKernelPKfS0_S0_S0_S0_S0_PfS1_S1_S1_m_param_6,
	.param .u64 .ptr .align 1 _Z23FusedGetCiouBpropKernelPKfS0_S0_S0_S0_S0_PfS1_S1_S1_m_param_7,
	.param .u64 .ptr .align 1 _Z23FusedGetCiouBpropKernelPKfS0_S0_S0_S0_S0_PfS1_S1_S1_m_param_8,
	.param .u64 .ptr .align 1 _Z23FusedGetCiouBpropKernelPKfS0_S0_S0_S0_S0_PfS1_S1_S1_m_param_9,
	.param .u64 _Z23FusedGetCiouBpropKernelPKfS0_S0_S0_S0_S0_PfS1_S1_S1_m_param_10
)
{
	.reg .pred 	%p<8>;
	.reg .b32 	%r<10>;
	.reg .b32 	%f<71>;
	.reg .b64 	%rd<103>;
	.reg .b64 	%fd<26>;

	ld.param.u64 	%rd30, [_Z23FusedGetCiouBpropKernelPKfS0_S0_S0_S0_S0_PfS1_S1_S1_m_param_0];
	ld.param.u64 	%rd33, [_Z23FusedGetCiouBpropKernelPKfS0_S0_S0_S0_S0_PfS1_S1_S1_m_param_1];
	ld.param.u64 	%rd34, [_Z23FusedGetCiouBpropKernelPKfS0_S0_S0_S0_S0_PfS1_S1_S1_m_param_2];
	ld.param.u64 	%rd35, [_Z23FusedGetCiouBpropKernelPKfS0_S0_S0_S0_S0_PfS1_S1_S1_m_param_3];
	ld.param.u64 	%rd31, [_Z23FusedGetCiouBpropKernelPKfS0_S0_S0_S0_S0_PfS1_S1_S1_m_param_5];
	ld.param.u64 	%rd36, [_Z23FusedGetCiouBpropKernelPKfS0_S0_S0_S0_S0_PfS1_S1_S1_m_param_6];
	ld.param.u64 	%rd37, [_Z23FusedGetCiouBpropKernelPKfS0_S0_S0_S0_S0_PfS1_S1_S1_m_param_7];
	ld.param.u64 	%rd38, [_Z23FusedGetCiouBpropKernelPKfS0_S0_S0_S0_S0_PfS1_S1_S1_m_param_8];
	ld.param.u64 	%rd39, [_Z23FusedGetCiouBpropKernelPKfS0_S0_S0_S0_S0_PfS1_S1_S1_m_param_9];
	ld.param.u64 	%rd32, [_Z23FusedGetCiouBpropKernelPKfS0_S0_S0_S0_S0_PfS1_S1_S1_m_param_10];
	cvta.to.global.u64 	%rd1, %rd39;
	cvta.to.global.u64 	%rd2, %rd34;
	cvta.to.global.u64 	%rd3, %rd38;
	cvta.to.global.u64 	%rd4, %rd37;
	cvta.to.global.u64 	%rd5, %rd36;
	cvta.to.global.u64 	%rd6, %rd31;
	cvta.to.global.u64 	%rd7, %rd35;
	cvta.to.global.u64 	%rd8, %rd33;
	cvta.to.global.u64 	%rd9, %rd30;
	mov.u32 	%r1, %ctaid.x;
	mov.u32 	%r2, %ntid.x;
	mov.u32 	%r3, %tid.x;
	mad.lo.s32 	%r4, %r1, %r2, %r3;
	cvt.u64.u32 	%rd101, %r4;
	mov.u32 	%r5, %nctaid.x;
	mul.lo.s32 	%r6, %r2, %r5;
	cvt.u64.u32 	%rd11, %r6;
	setp.le.u64 	%p1, %rd32, %rd101;
	@%p1 bra 	$L__BB1_10;
	add.s64 	%rd40, %rd11, %rd101;
	max.u64 	%rd41, %rd32, %rd40;
	setp.lt.u64 	%p2, %rd40, %rd32;
	selp.u64 	%rd12, 1, 0, %p2;
	add.s64 	%rd42, %rd40, %rd12;
	sub.s64 	%rd13, %rd41, %rd42;
	and.b64  	%rd43, %rd13, -4294967296;
	setp.ne.s64 	%p3, %rd43, 0;
	@%p3 bra 	$L__BB1_3;
	cvt.u32.u64 	%r7, %rd11;
	cvt.u32.u64 	%r8, %rd13;
	div.u32 	%r9, %r8, %r7;
	cvt.u64.u32 	%rd97, %r9;
	bra.uni 	$L__BB1_4;
$L__BB1_3:
	div.u64 	%rd97, %rd13, %rd11;
$L__BB1_4:
	add.s64 	%rd17, %rd97, %rd12;
	and.b64  	%rd44, %rd17, 3;
	setp.eq.s64 	%p4, %rd44, 3;
	@%p4 bra 	$L__BB1_7;
	shl.b64 	%rd99, %rd101, 2;
	shl.b64 	%rd19, %rd11, 2;
	add.s64 	%rd45, %rd17, 1;
	and.b64  	%rd98, %rd45, 3;
$L__BB1_6:
	.pragma "nounroll";
	add.s64 	%rd46, %rd9, %rd99;
	ld.global.f32 	%f1, [%rd46];
	add.s64 	%rd47, %rd8, %rd99;
	ld.global.f32 	%f2, [%rd47];
	add.s64 	%rd48, %rd7, %rd99;
	ld.global.f32 	%f3, [%rd48];
	add.s64 	%rd49, %rd6, %rd99;
	ld.global.f32 	%f4, [%rd49];
	cvt.f64.f32 	%fd1, %f1;
	sub.f32 	%f5, %f1, %f2;
	cvt.f64.f32 	%fd2, %f5;
	add.f64 	%fd3, %fd2, 0d3FF0000000000000;
	add.f64 	%fd4, %fd3, 0d3E7AD7F2A0000000;
	div.rn.f64 	%fd5, %fd1, %fd4;
	cvt.rn.f32.f64 	%f6, %fd5;
	neg.f32 	%f7, %f6;
	mul.f32 	%f8, %f4, %f7;
	add.s64 	%rd50, %rd5, %rd99;
	st.global.f32 	[%rd50], %f8;
	add.s64 	%rd51, %rd4, %rd99;
	st.global.f32 	[%rd51], %f4;
	neg.f32 	%f9, %f4;
	div.rn.f32 	%f10, %f9, %f3;
	add.s64 	%rd52, %rd3, %rd99;
	st.global.f32 	[%rd52], %f10;
	add.s64 	%rd53, %rd2, %rd99;
	ld.global.f32 	%f11, [%rd53];
	mul.f32 	%f12, %f3, %f3;
	div.rn.f32 	%f13, %f11, %f12;
	mul.f32 	%f14, %f4, %f13;
	add.s64 	%rd54, %rd1, %rd99;
	st.global.f32 	[%rd54], %f14;
	add.s64 	%rd101, %rd101, %rd11;
	add.s64 	%rd99, %rd99, %rd19;
	add.s64 	%rd98, %rd98, -1;
	setp.ne.s64 	%p5, %rd98, 0;
	@%p5 bra 	$L__BB1_6;
$L__BB1_7:
	setp.lt.u64 	%p6, %rd17, 3;
	@%p6 bra 	$L__BB1_10;
	shl.b64 	%rd67, %rd11, 2;
$L__BB1_9:
	ld.param.u64 	%rd96, [_Z23FusedGetCiouBpropKernelPKfS0_S0_S0_S0_S0_PfS1_S1_S1_m_param_5];
	ld.param.u64 	%rd95, [_Z23FusedGetCiouBpropKernelPKfS0_S0_S0_S0_S0_PfS1_S1_S1_m_param_0];
	cvta.to.global.u64 	%rd55, %rd95;
	shl.b64 	%rd56, %rd101, 2;
	add.s64 	%rd57, %rd55, %rd56;
	ld.global.f32 	%f15, [%rd57];
	add.s64 	%rd58, %rd8, %rd56;
	ld.global.f32 	%f16, [%rd58];
	add.s64 	%rd59, %rd7, %rd56;
	ld.global.f32 	%f17, [%rd59];
	cvta.to.global.u64 	%rd60, %rd96;
	add.s64 	%rd61, %rd60, %rd56;
	ld.global.f32 	%f18, [%rd61];
	cvt.f64.f32 	%fd6, %f15;
	sub.f32 	%f19, %f15, %f16;
	cvt.f64.f32 	%fd7, %f19;
	add.f64 	%fd8, %fd7, 0d3FF0000000000000;
	add.f64 	%fd9, %fd8, 0d3E7AD7F2A0000000;
	div.rn.f64 	%fd10, %fd6, %fd9;
	cvt.rn.f32.f64 	%f20, %fd10;
	neg.f32 	%f21, %f20;
	mul.f32 	%f22, %f18, %f21;
	add.s64 	%rd62, %rd5, %rd56;
	st.global.f32 	[%rd62], %f22;
	add.s64 	%rd63, %rd4, %rd56;
	st.global.f32 	[%rd63], %f18;
	neg.f32 	%f23, %f18;
	div.rn.f32 	%f24, %f23, %f17;
	add.s64 	%rd64, %rd3, %rd56;
	st.global.f32 	[%rd64], %f24;
	add.s64 	%rd65, %rd2, %rd56;
	ld.global.f32 	%f25, [%rd65];
	mul.f32 	%f26, %f17, %f17;
	div.rn.f32 	%f27, %f25, %f26;
	mul.f32 	%f28, %f18, %f27;
	add.s64 	%rd66, %rd1, %rd56;
	st.global.f32 	[%rd66], %f28;
	add.s64 	%rd68, %rd57, %rd67;
	ld.global.f32 	%f29, [%rd68];
	add.s64 	%rd69, %rd58, %rd67;
	ld.global.f32 	%f30, [%rd69];
	add.s64 	%rd70, %rd59, %rd67;
	ld.global.f32 	%f31, [%rd70];
	add.s64 	%rd71, %rd61, %rd67;
	ld.global.f32 	%f32, [%rd71];
	cvt.f64.f32 	%fd11, %f29;
	sub.f32 	%f33, %f29, %f30;
	cvt.f64.f32 	%fd12, %f33;
	add.f64 	%fd13, %fd12, 0d3FF0000000000000;
	add.f64 	%fd14, %fd13, 0d3E7AD7F2A0000000;
	div.rn.f64 	%fd15, %fd11, %fd14;
	cvt.rn.f32.f64 	%f34, %fd15;
	neg.f32 	%f35, %f34;
	mul.f32 	%f36, %f32, %f35;
	add.s64 	%rd72, %rd62, %rd67;
	st.global.f32 	[%rd72], %f36;
	add.s64 	%rd73, %rd63, %rd67;
	st.global.f32 	[%rd73], %f32;
	neg.f32 	%f37, %f32;
	div.rn.f32 	%f38, %f37, %f31;
	add.s64 	%rd74, %rd64, %rd67;
	st.global.f32 	[%rd74], %f38;
	add.s64 	%rd75, %rd65, %rd67;
	ld.global.f32 	%f39, [%rd75];
	mul.f32 	%f40, %f31, %f31;
	div.rn.f32 	%f41, %f39, %f40;
	mul.f32 	%f42, %f32, %f41;
	add.s64 	%rd76, %rd66, %rd67;
	st.global.f32 	[%rd76], %f42;
	add.s64 	%rd77, %rd68, %rd67;
	ld.global.f32 	%f43, [%rd77];
	add.s64 	%rd78, %rd69, %rd67;
	ld.global.f32 	%f44, [%rd78];
	add.s64 	%rd79, %rd70, %rd67;
	ld.global.f32 	%f45, [%rd79];
	add.s64 	%rd80, %rd71, %rd67;
	ld.global.f32 	%f46, [%rd80];
	cvt.f64.f32 	%fd16, %f43;
	sub.f32 	%f47, %f43, %f44;
	cvt.f64.f32 	%fd17, %f47;
	add.f64 	%fd18, %fd17, 0d3FF0000000000000;
	add.f64 	%fd19, %fd18, 0d3E7AD7F2A0000000;
	div.rn.f64 	%fd20, %fd16, %fd19;
	cvt.rn.f32.f64 	%f48, %fd20;
	neg.f32 	%f49, %f48;
	mul.f32 	%f50, %f46, %f49;
	add.s64 	%rd81, %rd72, %rd67;
	st.global.f32 	[%rd81], %f50;
	add.s64 	%rd82, %rd73, %rd67;
	st.global.f32 	[%rd82], %f46;
	neg.f32 	%f51, %f46;
	div.rn.f32 	%f52, %f51, %f45;
	add.s64 	%rd83, %rd74, %rd67;
	st.global.f32 	[%rd83], %f52;
	add.s64 	%rd84, %rd75, %rd67;
	ld.global.f32 	%f53, [%rd84];
	mul.f32 	%f54, %f45, %f45;
	div.rn.f32 	%f55, %f53, %f54;
	mul.f32 	%f56, %f46, %f55;
	add.s64 	%rd85, %rd76, %rd67;
	st.global.f32 	[%rd85], %f56;
	add.s64 	%rd86, %rd77, %rd67;
	ld.global.f32 	%f57, [%rd86];
	add.s64 	%rd87, %rd78, %rd67;
	ld.global.f32 	%f58, [%rd87];
	add.s64 	%rd88, %rd79, %rd67;
	ld.global.f32 	%f59, [%rd88];
	add.s64 	%rd89, %rd80, %rd67;
	ld.global.f32 	%f60, [%rd89];
	cvt.f64.f32 	%fd21, %f57;
	sub.f32 	%f61, %f57, %f58;
	cvt.f64.f32 	%fd22, %f61;
	add.f64 	%fd23, %fd22, 0d3FF0000000000000;
	add.f64 	%fd24, %fd23, 0d3E7AD7F2A0000000;
	div.rn.f64 	%fd25, %fd21, %fd24;
	cvt.rn.f32.f64 	%f62, %fd25;
	neg.f32 	%f63, %f62;
	mul.f32 	%f64, %f60, %f63;
	add.s64 	%rd90, %rd81, %rd67;
	st.global.f32 	[%rd90], %f64;
	add.s64 	%rd91, %rd82, %rd67;
	st.global.f32 	[%rd91], %f60;
	neg.f32 	%f65, %f60;
	div.rn.f32 	%f66, %f65, %f59;
	add.s64 	%rd92, %rd83, %rd67;
	st.global.f32 	[%rd92], %f66;
	add.s64 	%rd93, %rd84, %rd67;
	ld.global.f32 	%f67, [%rd93];
	mul.f32 	%f68, %f59, %f59;
	div.rn.f32 	%f69, %f67, %f68;
	mul.f32 	%f70, %f60, %f69;
	add.s64 	%rd94, %rd85, %rd67;
	st.global.f32 	[%rd94], %f70;
	add.s64 	%rd101, %rd67, %rd101;
	setp.lt.u64 	%p7, %rd101, %rd32;
	@%p7 bra 	$L__BB1_9;
$L__BB1_10:
	ret;

}


// ===== COMPILED SASS (sm_100) =====

	.target	sm_100

	.elftype	@"ET_EXEC"


//--------------------- .note.nv.tkinfo           --------------------------
	.section	.note.nv.tkinfo,"",@"SHT_NOTE"
	.sectionflags	@"SHF_NOTE_NV_TKINFO"
	.tkinfo
        /*0018*/ 	.word	0x00000002
        /*0030*/ 	.string	""
        /*0030*/ 	.string	"ptxas"
        /*0030*/ 	.string	"Cuda compilation tools, release 13.0, V13.0.88"
        /*0030*/ 	.string	"Build cuda_13.0.r13.0/compiler.36424714_0"
        /*0030*/ 	.string	"-arch sm_100 -m 64 "



//--------------------- .note.nv.cuinfo           --------------------------
	.section	.note.nv.cuinfo,"",@"SHT_NOTE"
	.sectionflags	@"SHF_NOTE_NV_CUINFO"
        /*0018*/ 	.short	0x0002
        /*001a*/ 	.short	0x0064
        /*001c*/ 	.short	0x0082
	.zero		2


//--------------------- .nv.info                  --------------------------
	.section	.nv.info,"",@"SHT_CUDA_INFO"
	.align	4


	//----- nvinfo : EIATTR_REGCOUNT
	.align		4
        /*0000*/ 	.byte	0x04, 0x2f
        /*0002*/ 	.short	(.L_1 - .L_0)
	.align		4
.L_0:
        /*0004*/ 	.word	index@(_Z18FusedGetCiouKernelPKfS0_S0_S0_PfS1_m)
        /*0008*/ 	.word	0x0000002c


	//----- nvinfo : EIATTR_FRAME_SIZE
	.align		4
.L_1:
        /*000c*/ 	.byte	0x04, 0x11
        /*000e*/ 	.short	(.L_3 - .L_2)
	.align		4
.L_2:
        /*0010*/ 	.word	index@($__internal_5_$__cuda_sm3x_div_rn_noftz_f32_slowpath)
        /*0014*/ 	.word	0x00000000


	//----- nvinfo : EIATTR_FRAME_SIZE
	.align		4
.L_3:
        /*0018*/ 	.byte	0x04, 0x11
        /*001a*/ 	.short	(.L_5 - .L_4)
	.align		4
.L_4:
        /*001c*/ 	.word	index@($__internal_4_$__cuda_sm20_div_u64)
        /*0020*/ 	.word	0x00000000


	//----- nvinfo : EIATTR_FRAME_SIZE
	.align		4
.L_5:
        /*0024*/ 	.byte	0x04, 0x11
        /*0026*/ 	.short	(.L_7 - .L_6)
	.align		4
.L_6:
        /*0028*/ 	.word	index@($__internal_3_$__cuda_sm20_div_rn_f64_full)
        /*002c*/ 	.word	0x00000000


	//----- nvinfo : EIATTR_FRAME_SIZE
	.align		4
.L_7:
        /*0030*/ 	.byte	0x04, 0x11
        /*0032*/ 	.short	(.L_9 - .L_8)
	.align		4
.L_8:
        /*0034*/ 	.word	index@(_Z18FusedGetCiouKernelPKfS0_S0_S0_PfS1_m)
        /*0038*/ 	.word	0x00000000


	//----- nvinfo : EIATTR_REGCOUNT
	.align		4
.L_9:
        /*003c*/ 	.byte	0x04, 0x2f
        /*003e*/ 	.short	(.L_11 - .L_10)
	.align		4
.L_10:
        /*0040*/ 	.word	index@(_Z23FusedGetCiouBpropKernelPKfS0_S0_S0_S0_S0_PfS1_S1_S1_m)
        /*0044*/ 	.word	0x00000032


	//----- nvinfo : EIATTR_FRAME_SIZE
	.align		4
.L_11:
        /*0048*/ 	.byte	0x04, 0x11
        /*004a*/ 	.short	(.L_13 - .L_12)
	.align		4
.L_12:
        /*004c*/ 	.word	index@($__internal_2_$__cuda_sm3x_div_rn_noftz_f32_slowpath)
        /*0050*/ 	.word	0x00000000


	//----- nvinfo : EIATTR_FRAME_SIZE
	.align		4
.L_13:
        /*0054*/ 	.byte	0x04, 0x11
        /*0056*/ 	.short	(.L_15 - .L_14)
	.align		4
.L_14:
        /*0058*/ 	.word	index@($__internal_1_$__cuda_sm20_div_u64)
        /*005c*/ 	.word	0x00000000


	//----- nvinfo : EIATTR_FRAME_SIZE
	.align		4
.L_15:
        /*0060*/ 	.byte	0x04, 0x11
        /*0062*/ 	.short	(.L_17 - .L_16)
	.align		4
.L_16:
        /*0064*/ 	.word	index@($__internal_0_$__cuda_sm20_div_rn_f64_full)
        /*0068*/ 	.word	0x00000000


	//----- nvinfo : EIATTR_FRAME_SIZE
	.align		4
.L_17:
        /*006c*/ 	.byte	0x04, 0x11
        /*006e*/ 	.short	(.L_19 - .L_18)
	.align		4
.L_18:
        /*0070*/ 	.word	index@(_Z23FusedGetCiouBpropKernelPKfS0_S0_S0_S0_S0_PfS1_S1_S1_m)
        /*0074*/ 	.word	0x00000000


	//----- nvinfo : EIATTR_MIN_STACK_SIZE
	.align		4
.L_19:
        /*0078*/ 	.byte	0x04, 0x12
        /*007a*/ 	.short	(.L_21 - .L_20)
	.align		4
.L_20:
        /*007c*/ 	.word	index@(_Z23FusedGetCiouBpropKernelPKfS0_S0_S0_S0_S0_PfS1_S1_S1_m)
        /*0080*/ 	.word	0x00000000


	//----- nvinfo : EIATTR_MIN_STACK_SIZE
	.align		4
.L_21:
        /*0084*/ 	.byte	0x04, 0x12
        /*0086*/ 	.short	(.L_23 - .L_22)
	.align		4
.L_22:
        /*0088*/ 	.word	index@(_Z18FusedGetCiouKernelPKfS0_S0_S0_PfS1_m)
        /*008c*/ 	.word	0x00000000
.L_23:


//--------------------- .nv.compat                --------------------------
	.section	.nv.compat,"",@"SHT_CUDA_COMPAT_INFO"
	.align	4
        /*0000*/ 	.byte	0x02, 0x09, 0x00, 0x00, 0x02, 0x02, 0x01, 0x00, 0x02, 0x05, 0x05, 0x00, 0x03, 0x07, 0x01, 0x01
        /*0010*/ 	.byte	0x02, 0x03, 0x00, 0x00, 0x02, 0x06, 0x01, 0x00, 0x04, 0x0b, 0x08, 0x00, 0x01, 0x00, 0x00, 0x00
        /*0020*/ 	.byte	0x00, 0x00, 0x00, 0x00


//--------------------- .nv.info._Z23FusedGetCiouBpropKernelPKfS0_S0_S0_S0_S0_PfS1_S1_S1_m --------------------------
	.section	.nv.info._Z23FusedGetCiouBpropKernelPKfS0_S0_S0_S0_S0_PfS1_S1_S1_m,"",@"SHT_CUDA_INFO"
	.sectionflags	@""
	.align	4


	//----- nvinfo : EIATTR_CUDA_API_VERSION
	.align		4
        /*0000*/ 	.byte	0x04, 0x37
        /*0002*/ 	.short	(.L_25 - .L_24)
.L_24:
        /*0004*/ 	.word	0x00000082


	//----- nvinfo : EIATTR_KPARAM_INFO
	.align		4
.L_25:
        /*0008*/ 	.byte	0x04, 0x17
        /*000a*/ 	.short	(.L_27 - .L_26)
.L_26:
        /*000c*/ 	.word	0x00000000
        /*0010*/ 	.short	0x000a
        /*0012*/ 	.short	0x0050
        /*0014*/ 	.byte	0x00, 0xf0, 0x21, 0x00


	//----- nvinfo : EIATTR_KPARAM_INFO
	.align		4
.L_27:
        /*0018*/ 	.byte	0x04, 0x17
        /*001a*/ 	.short	(.L_29 - .L_28)
.L_28:
        /*001c*/ 	.word	0x00000000
        /*0020*/ 	.short	0x0009
        /*0022*/ 	.short	0x0048
        /*0024*/ 	.byte	0x00, 0xf5, 0x21, 0x00


	//----- nvinfo : EIATTR_KPARAM_INFO
	.align		4
.L_29:
        /*0028*/ 	.byte	0x04, 0x17
        /*002a*/ 	.short	(.L_31 - .L_30)
.L_30:
        /*002c*/ 	.word	0x00000000
        /*0030*/ 	.short	0x0008
        /*0032*/ 	.short	0x0040
        /*0034*/ 	.byte	0x00, 0xf5, 0x21, 0x00


	//----- nvinfo : EIATTR_KPARAM_INFO
	.align		4
.L_31:
        /*0038*/ 	.byte	0x04, 0x17
        /*003a*/ 	.short	(.L_33 - .L_32)
.L_32:
        /*003c*/ 	.word	0x00000000
        /*0040*/ 	.short	0x0007
        /*0042*/ 	.short	0x0038
        /*0044*/ 	.byte	0x00, 0xf5, 0x21, 0x00


	//----- nvinfo : EIATTR_KPARAM_INFO
	.align		4
.L_33:
        /*0048*/ 	.byte	0x04, 0x17
        /*004a*/ 	.short	(.L_35 - .L_34)
.L_34:
        /*004c*/ 	.word	0x00000000
        /*0050*/ 	.short	0x0006
        /*0052*/ 	.short	0x0030
        /*0054*/ 	.byte	0x00, 0xf5, 0x21, 0x00


	//----- nvinfo : EIATTR_KPARAM_INFO
	.align		4
.L_35:
        /*0058*/ 	.byte	0x04, 0x17
        /*005a*/ 	.short	(.L_37 - .L_36)
.L_36:
        /*005c*/ 	.word	0x00000000
        /*0060*/ 	.short	0x0005
        /*0062*/ 	.short	0x0028
        /*0064*/ 	.byte	0x00, 0xf5, 0x21, 0x00


	//----- nvinfo : EIATTR_KPARAM_INFO
	.align		4
.L_37:
        /*0068*/ 	.byte	0x04, 0x17
        /*006a*/ 	.short	(.L_39 - .L_38)
.L_38:
        /*006c*/ 	.word	0x00000000
        /*0070*/ 	.short	0x0004
        /*0072*/ 	.short	0x0020
        /*0074*/ 	.byte	0x00, 0xf5, 0x21, 0x00


	//----- nvinfo : EIATTR_KPARAM_INFO
	.align		4
.L_39:
        /*0078*/ 	.byte	0x04, 0x17
        /*007a*/ 	.short	(.L_41 - .L_40)
.L_40:
        /*007c*/ 	.word	0x00000000
        /*0080*/ 	.short	0x0003
        /*0082*/ 	.short	0x0018
        /*0084*/ 	.byte	0x00, 0xf5, 0x21, 0x00


	//----- nvinfo : EIATTR_KPARAM_INFO
	.align		4
.L_41:
        /*0088*/ 	.byte	0x04, 0x17
        /*008a*/ 	.short	(.L_43 - .L_42)
.L_42:
        /*008c*/ 	.word	0x00000000
        /*0090*/ 	.short	0x0002
        /*0092*/ 	.short	0x0010
        /*0094*/ 	.byte	0x00, 0xf5, 0x21, 0x00


	//----- nvinfo : EIATTR_KPARAM_INFO
	.align		4
.L_43:
        /*0098*/ 	.byte	0x04, 0x17
        /*009a*/ 	.short	(.L_45 - .L_44)
.L_44:
        /*009c*/ 	.word	0x00000000
        /*00a0*/ 	.short	0x0001
        /*00a2*/ 	.short	0x0008
        /*00a4*/ 	.byte	0x00, 0xf5, 0x21, 0x00


	//----- nvinfo : EIATTR_KPARAM_INFO
	.align		4
.L_45:
        /*00a8*/ 	.byte	0x04, 0x17
        /*00aa*/ 	.short	(.L_47 - .L_46)
.L_46:
        /*00ac*/ 	.word	0x00000000
        /*00b0*/ 	.short	0x0000
        /*00b2*/ 	.short	0x0000
        /*00b4*/ 	.byte	0x00, 0xf5, 0x21, 0x00


	//----- nvinfo : EIATTR_SPARSE_MMA_MASK
	.align		4
.L_47:
        /*00b8*/ 	.byte	0x03, 0x50
        /*00ba*/ 	.short	0x0000


	//----- nvinfo : EIATTR_MAXREG_COUNT
	.align		4
        /*00bc*/ 	.byte	0x03, 0x1b
        /*00be*/ 	.short	0x00ff


	//----- nvinfo : EIATTR_MERCURY_ISA_VERSION
	.align		4
        /*00c0*/ 	.byte	0x03, 0x5f
        /*00c2*/ 	.short	0x0101


	//----- nvinfo : EIATTR_VRC_CTA_INIT_COUNT
	.align		4
        /*00c4*/ 	.byte	0x02, 0x4a
	.zero		1
	.zero		1


	//----- nvinfo : EIATTR_EXIT_INSTR_OFFSETS
	.align		4
        /*00c8*/ 	.byte	0x04, 0x1c
        /*00ca*/ 	.short	(.L_49 - .L_48)


	//   ....[0]....
.L_48:
        /*00cc*/ 	.word	0x000000a0


	//   ....[1]....
        /*00d0*/ 	.word	0x00000ae0


	//   ....[2]....
        /*00d4*/ 	.word	0x000022e0


	//----- nvinfo : EIATTR_CRS_STACK_SIZE
	.align		4
.L_49:
        /*00d8*/ 	.byte	0x04, 0x1e
        /*00da*/ 	.short	(.L_51 - .L_50)
.L_50:
        /*00dc*/ 	.word	0x00000000


	//----- nvinfo : EIATTR_CBANK_PARAM_SIZE
	.align		4
.L_51:
        /*00e0*/ 	.byte	0x03, 0x19
        /*00e2*/ 	.short	0x0058


	//----- nvinfo : EIATTR_PARAM_CBANK
	.align		4
        /*00e4*/ 	.byte	0x04, 0x0a
        /*00e6*/ 	.short	(.L_53 - .L_52)
	.align		4
.L_52:
        /*00e8*/ 	.word	index@(.nv.constant0._Z23FusedGetCiouBpropKernelPKfS0_S0_S0_S0_S0_PfS1_S1_S1_m)
        /*00ec*/ 	.short	0x0380
        /*00ee*/ 	.short	0x0058


	//----- nvinfo : EIATTR_SW_WAR
	.align		4
.L_53:
        /*00f0*/ 	.byte	0x04, 0x36
        /*00f2*/ 	.short	(.L_55 - .L_54)
.L_54:
        /*00f4*/ 	.word	0x00000008
.L_55:


//--------------------- .nv.info._Z18FusedGetCiouKernelPKfS0_S0_S0_PfS1_m --------------------------
	.section	.nv.info._Z18FusedGetCiouKernelPKfS0_S0_S0_PfS1_m,"",@"SHT_CUDA_INFO"
	.sectionflags	@""
	.align	4


	//----- nvinfo : EIATTR_CUDA_API_VERSION
	.align		4
        /*0000*/ 	.byte	0x04, 0x37
        /*0002*/ 	.short	(.L_57 - .L_56)
.L_56:
        /*0004*/ 	.word	0x00000082


	//----- nvinfo : EIATTR_KPARAM_INFO
	.align		4
.L_57:
        /*0008*/ 	.byte	0x04, 0x17
        /*000a*/ 	.short	(.L_59 - .L_58)
.L_58:
        /*000c*/ 	.word	0x00000000
        /*0010*/ 	.short	0x0006
        /*0012*/ 	.short	0x0030
        /*0014*/ 	.byte	0x00, 0xf0, 0x21, 0x00


	//----- nvinfo : EIATTR_KPARAM_INFO
	.align		4
.L_59:
        /*0018*/ 	.byte	0x04, 0x17
        /*001a*/ 	.short	(.L_61 - .L_60)
.L_60:
        /*001c*/ 	.word	0x00000000
        /*0020*/ 	.short	0x0005
        /*0022*/ 	.short	0x0028
        /*0024*/ 	.byte	0x00, 0xf5, 0x21, 0x00


	//----- nvinfo : EIATTR_KPARAM_INFO
	.align		4
.L_61:
        /*0028*/ 	.byte	0x04, 0x17
        /*002a*/ 	.short	(.L_63 - .L_62)
.L_62:
        /*002c*/ 	.word	0x00000000
        /*0030*/ 	.short	0x0004
        /*0032*/ 	.short	0x0020
        /*0034*/ 	.byte	0x00, 0xf5, 0x21, 0x00


	//----- nvinfo : EIATTR_KPARAM_INFO
	.align		4
.L_63:
        /*0038*/ 	.byte	0x04, 0x17
        /*003a*/ 	.short	(.L_65 - .L_64)
.L_64:
        /*003c*/ 	.word	0x00000000
        /*0040*/ 	.short	0x0003
        /*0042*/ 	.short	0x0018
        /*0044*/ 	.byte	0x00, 0xf5, 0x21, 0x00


	//----- nvinfo : EIATTR_KPARAM_INFO
	.align		4
.L_65:
        /*0048*/ 	.byte	0x04, 0x17
        /*004a*/ 	.short	(.L_67 - .L_66)
.L_66:
        /*004c*/ 	.word	0x00000000
        /*0050*/ 	.short	0x0002
        /*0052*/ 	.short	0x0010
        /*0054*/ 	.byte	0x00, 0xf5, 0x21, 0x00


	//----- nvinfo : EIATTR_KPARAM_INFO
	.align		4
.L_67:
        /*0058*/ 	.byte	0x04, 0x17
        /*005a*/ 	.short	(.L_69 - .L_68)
.L_68:
        /*005c*/ 	.word	0x00000000
        /*0060*/ 	.short	0x0001
        /*0062*/ 	.short	0x0008
        /*0064*/ 	.byte	0x00, 0xf5, 0x21, 0x00


	//----- nvinfo : EIATTR_KPARAM_INFO
	.align		4
.L_69:
        /*0068*/ 	.byte	0x04, 0x17
        /*006a*/ 	.short	(.L_71 - .L_70)
.L_70:
        /*006c*/ 	.word	0x00000000
        /*0070*/ 	.short	0x0000
        /*0072*/ 	.short	0x0000
        /*0074*/ 	.byte	0x00, 0xf5, 0x21, 0x00


	//----- nvinfo : EIATTR_SPARSE_MMA_MASK
	.align		4
.L_71:
        /*0078*/ 	.byte	0x03, 0x50
        /*007a*/ 	.short	0x0000


	//----- nvinfo : EIATTR_MAXREG_COUNT
	.align		4
        /*007c*/ 	.byte	0x03, 0x1b
        /*007e*/ 	.short	0x00ff


	//----- nvinfo : EIATTR_MERCURY_ISA_VERSION
	.align		4
        /*0080*/ 	.byte	0x03, 0x5f
        /*0082*/ 	.short	0x0101


	//----- nvinfo : EIATTR_VRC_CTA_INIT_COUNT
	.align		4
        /*0084*/ 	.byte	0x02, 0x4a
	.zero		1
	.zero		1


	//----- nvinfo : EIATTR_EXIT_INSTR_OFFSETS
	.align		4
        /*0088*/ 	.byte	0x04, 0x1c
        /*008a*/ 	.short	(.L_73 - .L_72)


	//   ....[0]....
.L_72:
        /*008c*/ 	.word	0x000000a0


	//   ....[1]....
        /*0090*/ 	.word	0x00000900


	//   ....[2]....
        /*0094*/ 	.word	0x00001a40


	//----- nvinfo : EIATTR_CRS_STACK_SIZE
	.align		4
.L_73:
        /*0098*/ 	.byte	0x04, 0x1e
        /*009a*/ 	.short	(.L_75 - .L_74)
.L_74:
        /*009c*/ 	.word	0x00000000


	//----- nvinfo : EIATTR_CBANK_PARAM_SIZE
	.align		4
.L_75:
        /*00a0*/ 	.byte	0x03, 0x19
        /*00a2*/ 	.short	0x0038


	//----- nvinfo : EIATTR_PARAM_CBANK
	.align		4
        /*00a4*/ 	.byte	0x04, 0x0a
        /*00a6*/ 	.short	(.L_77 - .L_76)
	.align		4
.L_76:
        /*00a8*/ 	.word	index@(.nv.constant0._Z18FusedGetCiouKernelPKfS0_S0_S0_PfS1_m)
        /*00ac*/ 	.short	0x0380
        /*00ae*/ 	.short	0x0038


	//----- nvinfo : EIATTR_SW_WAR
	.align		4
.L_77:
        /*00b0*/ 	.byte	0x04, 0x36
        /*00b2*/ 	.short	(.L_79 - .L_78)
.L_78:
        /*00b4*/ 	.word	0x00000008
.L_79:


//--------------------- .nv.callgraph             --------------------------
	.section	.nv.callgraph,"",@"SHT_CUDA_CALLGRAPH"
	.align	4
	.sectionentsize	8
	.align		4
        /*0000*/ 	.word	0x00000000
	.align		4
        /*0004*/ 	.word	0xffffffff
	.align		4
        /*0008*/ 	.word	0x00000000
	.align		4
        /*000c*/ 	.word	0xfffffffe
	.align		4
        /*0010*/ 	.word	0x00000000
	.align		4
        /*0014*/ 	.word	0xfffffffd
	.align		4
        /*0018*/ 	.word	0x00000000
	.align		4
        /*001c*/ 	.word	0xfffffffc


//--------------------- .text._Z23FusedGetCiouBpropKernelPKfS0_S0_S0_S0_S0_PfS1_S1_S1_m --------------------------
	.section	.text._Z23FusedGetCiouBpropKernelPKfS0_S0_S0_S0_S0_PfS1_S1_S1_m,"ax",@progbits
	.align	128
        .global         _Z23FusedGetCiouBpropKernelPKfS0_S0_S0_S0_S0_PfS1_S1_S1_m
        .type           _Z23FusedGetCiouBpropKernelPKfS0_S0_S0_S0_S0_PfS1_S1_S1_m,@function
        .size           _Z23FusedGetCiouBpropKernelPKfS0_S0_S0_S0_S0_PfS1_S1_S1_m,(.L_x_102 - _Z23FusedGetCiouBpropKernelPKfS0_S0_S0_S0_S0_PfS1_S1_S1_m)
        .other          _Z23FusedGetCiouBpropKernelPKfS0_S0_S0_S0_S0_PfS1_S1_S1_m,@"STO_CUDA_ENTRY STV_DEFAULT"
_Z23FusedGetCiouBpropKernelPKfS0_S0_S0_S0_S0_PfS1_S1_S1_m:
.text._Z23FusedGetCiouBpropKernelPKfS0_S0_S0_S0_S0_PfS1_S1_S1_m:
[----:B------:R-:W-:Y:S01]  /*0000*/  LDC R1, c[0x0][0x37c] ;  /* 0x0000df00ff017b82 */ /* 0x000fe20000000800 */
[----:B------:R-:W0:Y:S07]  /*0010*/  S2R R4, SR_TID.X ;  /* 0x0000000000047919 */ /* 0x000e2e0000002100 */
[----:B------:R-:W0:Y:S01]  /*0020*/  S2UR UR4, SR_CTAID.X ;  /* 0x00000000000479c3 */ /* 0x000e220000002500 */
[----:B------:R-:W1:Y:S07]  /*0030*/  LDCU.64 UR6, c[0x0][0x3d0] ;  /* 0x00007a00ff0677ac */ /* 0x000e6e0008000a00 */
[----:B------:R-:W0:Y:S01]  /*0040*/  LDC R7, c[0x0][0x360] ;  /* 0x0000d800ff077b82 */ /* 0x000e220000000800 */
[----:B------:R-:W2:Y:S01]  /*0050*/  LDCU UR5, c[0x0][0x370] ;  /* 0x00006e00ff0577ac */ /* 0x000ea20008000800 */
[----:B0-----:R-:W-:-:S02]  /*0060*/  IMAD R4, R7, UR4, R4 ;  /* 0x0000000407047c24 */ /* 0x001fc4000f8e0204 */
[----:B--2---:R-:W-:-:S03]  /*0070*/  IMAD R7, R7, UR5, RZ ;  /* 0x0000000507077c24 */ /* 0x004fc6000f8e02ff */
[----:B-1----:R-:W-:-:S04]  /*0080*/  ISETP.GE.U32.AND P0, PT, R4, UR6, PT ;  /* 0x0000000604007c0c */ /* 0x002fc8000bf06070 */
[----:B------:R-:W-:-:S13]  /*0090*/  ISETP.GE.U32.AND.EX P0, PT, RZ, UR7, PT, P0 ;  /* 0x00000007ff007c0c */ /* 0x000fda000bf06100 */
[----:B------:R-:W-:Y:S05]  /*00a0*/  @P0 EXIT ;  /* 0x000000000000094d */ /* 0x000fea0003800000 */
[----:B------:R-:W-:Y:S01]  /*00b0*/  IADD3 R0, P0, PT, R7, R4, RZ ;  /* 0x0000000407007210 */ /* 0x000fe20007f1e0ff */
[----:B------:R-:W-:Y:S01]  /*00c0*/  IMAD.MOV.U32 R5, RZ, RZ, RZ ;  /* 0x000000ffff057224 */ /* 0x000fe200078e00ff */
[----:B------:R-:W-:Y:S02]  /*00d0*/  BSSY.RECONVERGENT B0, `(.L_x_0) ;  /* 0x0000025000007945 */ /* 0x000fe40003800200 */
[C---:B------:R-:W-:Y:S01]  /*00e0*/  ISETP.GT.U32.AND P1, PT, R0.reuse, UR6, PT ;  /* 0x0000000600007c0c */ /* 0x040fe2000bf24070 */
[----:B------:R-:W-:Y:S01]  /*00f0*/  IMAD.X R9, RZ, RZ, R5, P0 ;  /* 0x000000ffff097224 */ /* 0x000fe200000e0605 */
[----:B------:R-:W-:-:S04]  /*0100*/  ISETP.GE.U32.AND P0, PT, R0, UR6, PT ;  /* 0x0000000600007c0c */ /* 0x000fc8000bf06070 */
[C---:B------:R-:W-:Y:S02]  /*0110*/  ISETP.GT.U32.AND.EX P1, PT, R9.reuse, UR7, PT, P1 ;  /* 0x0000000709007c0c */ /* 0x040fe4000bf24110 */
[C---:B------:R-:W-:Y:S02]  /*0120*/  ISETP.GE.U32.AND.EX P0, PT, R9.reuse, UR7, PT, P0 ;  /* 0x0000000709007c0c */ /* 0x040fe4000bf06100 */
[----:B------:R-:W-:Y:S02]  /*0130*/  SEL R3, R0, UR6, P1 ;  /* 0x0000000600037c07 */ /* 0x000fe40008800000 */
[----:B------:R-:W-:Y:S02]  /*0140*/  SEL R10, RZ, 0x1, P0 ;  /* 0x00000001ff0a7807 */ /* 0x000fe40000000000 */
[----:B------:R-:W-:Y:S02]  /*0150*/  SEL R2, R9, UR7, P1 ;  /* 0x0000000709027c07 */ /* 0x000fe40008800000 */
[----:B------:R-:W-:-:S04]  /*0160*/  IADD3 R0, P0, P1, R3, -R0, -R10 ;  /* 0x8000000003007210 */ /* 0x000fc8000791e80a */
[----:B------:R-:W-:-:S04]  /*0170*/  IADD3.X R3, PT, PT, R2, -0x1, ~R9, P0, P1 ;  /* 0xffffffff02037810 */ /* 0x000fc800007e2c09 */
[----:B------:R-:W-:-:S13]  /*0180*/  ISETP.NE.U32.AND P0, PT, R3, RZ, PT ;  /* 0x000000ff0300720c */ /* 0x000fda0003f05070 */
[----:B------:R-:W-:Y:S05]  /*0190*/  @P0 BRA `(.L_x_1) ;  /* 0x0000000000500947 */ /* 0x000fea0003800000 */
[----:B------:R-:W0:Y:S01]  /*01a0*/  I2F.U32.RP R6, R7 ;  /* 0x0000000700067306 */ /* 0x000e220000209000 */
[----:B------:R-:W-:Y:S01]  /*01b0*/  IMAD.MOV R9, RZ, RZ, -R7 ;  /* 0x000000ffff097224 */ /* 0x000fe200078e0a07 */
[----:B------:R-:W-:-:S06]  /*01c0*/  ISETP.NE.U32.AND P2, PT, R7, RZ, PT ;  /* 0x000000ff0700720c */ /* 0x000fcc0003f45070 */
[----:B0-----:R-:W0:Y:S02]  /*01d0*/  MUFU.RCP R6, R6 ;  /* 0x0000000600067308 */ /* 0x001e240000001000 */
[----:B0-----:R-:W-:-:S06]  /*01e0*/  VIADD R2, R6, 0xffffffe ;  /* 0x0ffffffe06027836 */ /* 0x001fcc0000000000 */
[----:B------:R0:W1:Y:S02]  /*01f0*/  F2I.FTZ.U32.TRUNC.NTZ R3, R2 ;  /* 0x0000000200037305 */ /* 0x000064000021f000 */
[----:B0-----:R-:W-:Y:S02]  /*0200*/  IMAD.MOV.U32 R2, RZ, RZ, RZ ;  /* 0x000000ffff027224 */ /* 0x001fe400078e00ff */
[----:B-1----:R-:W-:-:S04]  /*0210*/  IMAD R9, R9, R3, RZ ;  /* 0x0000000309097224 */ /* 0x002fc800078e02ff */
[----:B------:R-:W-:-:S06]  /*0220*/  IMAD.HI.U32 R3, R3, R9, R2 ;  /* 0x0000000903037227 */ /* 0x000fcc00078e0002 */
[----:B------:R-:W-:-:S04]  /*0230*/  IMAD.HI.U32 R2, R3, R0, RZ ;  /* 0x0000000003027227 */ /* 0x000fc800078e00ff */
[----:B------:R-:W-:-:S04]  /*0240*/  IMAD.MOV R3, RZ, RZ, -R2 ;  /* 0x000000ffff037224 */ /* 0x000fc800078e0a02 */
[----:B------:R-:W-:Y:S02]  /*0250*/  IMAD R0, R7, R3, R0 ;  /* 0x0000000307007224 */ /* 0x000fe400078e0200 */
[----:B------:R-:W-:-:S03]  /*0260*/  IMAD.MOV.U32 R3, RZ, RZ, RZ ;  /* 0x000000ffff037224 */ /* 0x000fc600078e00ff */
[----:B------:R-:W-:-:S13]  /*0270*/  ISETP.GE.U32.AND P0, PT, R0, R7, PT ;  /* 0x000000070000720c */ /* 0x000fda0003f06070 */
[----:B------:R-:W-:Y:S02]  /*0280*/  @P0 IMAD.IADD R0, R0, 0x1, -R7 ;  /* 0x0000000100000824 */ /* 0x000fe400078e0a07 */
[----:B------:R-:W-:-:S03]  /*0290*/  @P0 VIADD R2, R2, 0x1 ;  /* 0x0000000102020836 */ /* 0x000fc60000000000 */
[----:B------:R-:W-:-:S13]  /*02a0*/  ISETP.GE.U32.AND P1, PT, R0, R7, PT ;  /* 0x000000070000720c */ /* 0x000fda0003f26070 */
[----:B------:R-:W-:Y:S01]  /*02b0*/  @P1 VIADD R2, R2, 0x1 ;  /* 0x0000000102021836 */ /* 0x000fe20000000000 */
[----:B------:R-:W-:Y:S01]  /*02c0*/  @!P2 LOP3.LUT R2, RZ, R7, RZ, 0x33, !PT ;  /* 0x00000007ff02a212 */ /* 0x000fe200078e33ff */
[----:B------:R-:W-:Y:S06]  /*02d0*/  BRA `(.L_x_2) ;  /* 0x0000000000107947 */ /* 0x000fec0003800000 */
.L_x_1:
[----:B------:R-:W-:-:S07]  /*02e0*/  MOV R2, 0x300 ;  /* 0x0000030000027802 */ /* 0x000fce0000000f00 */
[----:B------:R-:W-:Y:S05]  /*02f0*/  CALL.REL.NOINC `($__internal_1_$__cuda_sm20_div_u64) ;  /* 0x0000002400907944 */ /* 0x000fea0003c00000 */
[----:B------:R-:W-:Y:S02]  /*0300*/  IMAD.MOV.U32 R2, RZ, RZ, R0 ;  /* 0x000000ffff027224 */ /* 0x000fe400078e0000 */
[----:B------:R-:W-:-:S07]  /*0310*/  IMAD.MOV.U32 R3, RZ, RZ, R9 ;  /* 0x000000ffff037224 */ /* 0x000fce00078e0009 */
.L_x_2:
[----:B------:R-:W-:Y:S05]  /*0320*/  BSYNC.RECONVERGENT B0 ;  /* 0x0000000000007941 */ /* 0x000fea0003800200 */
.L_x_0:
[----:B------:R-:W-:Y:S01]  /*0330*/  IADD3 R10, P1, PT, R2, R10, RZ ;  /* 0x0000000a020a7210 */ /* 0x000fe20007f3e0ff */
[----:B------:R-:W0:Y:S01]  /*0340*/  LDCU.64 UR4, c[0x0][0x358] ;  /* 0x00006b00ff0477ac */ /* 0x000e220008000a00 */
[----:B------:R-:W-:Y:S02]  /*0350*/  BSSY.RECONVERGENT B0, `(.L_x_3) ;  /* 0x0000076000007945 */ /* 0x000fe40003800200 */
[----:B------:R-:W-:Y:S01]  /*0360*/  LOP3.LUT R0, R10, 0x3, RZ, 0xc0, !PT ;  /* 0x000000030a007812 */ /* 0x000fe200078ec0ff */
[----:B------:R-:W1:Y:S01]  /*0370*/  LDCU.64 UR6, c[0x0][0x398] ;  /* 0x00007300ff0677ac */ /* 0x000e620008000a00 */
[----:B------:R-:W-:Y:S02]  /*0380*/  IADD3.X R6, PT, PT, RZ, R3, RZ, P1, !PT ;  /* 0x00000003ff067210 */ /* 0x000fe40000ffe4ff */
[----:B------:R-:W-:Y:S01]  /*0390*/  ISETP.NE.U32.AND P0, PT, R0, 0x3, PT ;  /* 0x000000030000780c */ /* 0x000fe20003f05070 */
[----:B------:R-:W2:Y:S03]  /*03a0*/  LDCU.64 UR12, c[0x0][0x3a8] ;  /* 0x00007500ff0c77ac */ /* 0x000ea60008000a00 */
[----:B------:R-:W-:Y:S01]  /*03b0*/  ISETP.NE.AND.EX P0, PT, RZ, RZ, PT, P0 ;  /* 0x000000ffff00720c */ /* 0x000fe20003f05300 */
[----:B------:R-:W3:Y:S01]  /*03c0*/  LDCU.64 UR20, c[0x0][0x3c0] ;  /* 0x00007800ff1477ac */ /* 0x000ee20008000a00 */
[----:B------:R-:W4:Y:S01]  /*03d0*/  LDCU.64 UR22, c[0x0][0x390] ;  /* 0x00007200ff1677ac */ /* 0x000f220008000a00 */
[----:B------:R-:W0:Y:S01]  /*03e0*/  LDCU.64 UR24, c[0x0][0x3c8] ;  /* 0x00007900ff1877ac */ /* 0x000e220008000a00 */
[----:B------:R-:W0:Y:S01]  /*03f0*/  LDCU.128 UR8, c[0x0][0x380] ;  /* 0x00007000ff0877ac */ /* 0x000e220008000c00 */
[----:B------:R-:W0:Y:S08]  /*0400*/  LDCU.128 UR16, c[0x0][0x3b0] ;  /* 0x00007600ff1077ac */ /* 0x000e300008000c00 */
[----:B-1----:R-:W-:Y:S05]  /*0410*/  @!P0 BRA `(.L_x_4) ;  /* 0x0000000400a48947 */ /* 0x002fea0003800000 */
[----:B------:R-:W-:Y:S01]  /*0420*/  VIADD R18, R10, 0x1 ;  /* 0x000000010a127836 */ /* 0x000fe20000000000 */
[C---:B------:R-:W-:Y:S01]  /*0430*/  SHF.L.U64.HI R11, R4.reuse, 0x2, R5 ;  /* 0x00000002040b7819 */ /* 0x040fe20000010205 */
[----:B------:R-:W-:Y:S02]  /*0440*/  IMAD.SHL.U32 R16, R4, 0x4, RZ ;  /* 0x0000000404107824 */ /* 0x000fe400078e00ff */
[----:B------:R-:W-:Y:S01]  /*0450*/  IMAD.MOV.U32 R17, RZ, RZ, RZ ;  /* 0x000000ffff117224 */ /* 0x000fe200078e00ff */
[----:B------:R-:W-:-:S07]  /*0460*/  LOP3.LUT R18, R18, 0x3, RZ, 0xc0, !PT ;  /* 0x0000000312127812 */ /* 0x000fce00078ec0ff */
.L_x_11:
[C---:B0-----:R-:W-:Y:S02]  /*0470*/  IADD3 R12, P1, PT, R16.reuse, UR10, RZ ;  /* 0x0000000a100c7c10 */ /* 0x041fe4000ff3e0ff */
[----:B------:R-:W-:Y:S02]  /*0480*/  IADD3 R8, P0, PT, R16, UR8, RZ ;  /* 0x0000000810087c10 */ /* 0x000fe4000ff1e0ff */
[C---:B------:R-:W-:Y:S02]  /*0490*/  IADD3.X R13, PT, PT, R11.reuse, UR11, RZ, P1, !PT ;  /* 0x0000000b0b0d7c10 */ /* 0x040fe40008ffe4ff */
[----:B------:R-:W-:-:S04]  /*04a0*/  IADD3.X R9, PT, PT, R11, UR9, RZ, P0, !PT ;  /* 0x000000090b097c10 */ /* 0x000fc800087fe4ff */
[----:B------:R-:W3:Y:S04]  /*04b0*/  LDG.E R13, desc[UR4][R12.64] ;  /* 0x000000040c0d7981 */ /* 0x000ee8000c1e1900 */
[----:B------:R-:W3:Y:S01]  /*04c0*/  LDG.E R24, desc[UR4][R8.64] ;  /* 0x0000000408187981 */ /* 0x000ee2000c1e1900 */
[----:B--2---:R-:W-:-:S04]  /*04d0*/  IADD3 R22, P1, PT, R16, UR12, RZ ;  /* 0x0000000c10167c10 */ /* 0x004fc8000ff3e0ff */
[----:B------:R-:W-:-:S05]  /*04e0*/  IADD3.X R23, PT, PT, R11, UR13, RZ, P1, !PT ;  /* 0x0000000d0b177c10 */ /* 0x000fca0008ffe4ff */
[----:B------:R-:W5:Y:S01]  /*04f0*/  LDG.E R0, desc[UR4][R22.64] ;  /* 0x0000000416007981 */ /* 0x000f62000c1e1900 */
[----:B------:R-:W-:Y:S01]  /*0500*/  UMOV UR14, 0xa0000000 ;  /* 0xa0000000000e7882 */ /* 0x000fe20000000000 */
[----:B------:R-:W-:Y:S01]  /*0510*/  UMOV UR15, 0x3e7ad7f2 ;  /* 0x3e7ad7f2000f7882 */ /* 0x000fe20000000000 */
[----:B------:R-:W-:-:S04]  /*0520*/  IADD3 R20, P0, PT, R16, UR6, RZ ;  /* 0x0000000610147c10 */ /* 0x000fc8000ff1e0ff */
[----:B------:R-:W-:-:S05]  /*0530*/  IADD3.X R21, PT, PT, R11, UR7, RZ, P0, !PT ;  /* 0x000000070b157c10 */ /* 0x000fca00087fe4ff */
[----:B------:R0:W5:Y:S01]  /*0540*/  LDG.E R19, desc[UR4][R20.64] ;  /* 0x0000000414137981 */ /* 0x000162000c1e1900 */
[----:B------:R-:W-:Y:S01]  /*0550*/  BSSY.RECONVERGENT B1, `(.L_x_5) ;  /* 0x000001d000017945 */ /* 0x000fe20003800200 */
[----:B---3--:R-:W-:-:S04]  /*0560*/  FADD R25, R24, -R13 ;  /* 0x8000000d18197221 */ /* 0x008fc80000000000 */
[----:B------:R-:W1:Y:S02]  /*0570*/  F2F.F64.F32 R2, R25 ;  /* 0x0000001900027310 */ /* 0x000e640000201800 */
[----:B-1----:R-:W-:-:S08]  /*0580*/  DADD R2, R2, 1 ;  /* 0x3ff0000002027429 */ /* 0x002fd00000000000 */
[----:B------:R-:W-:-:S06]  /*0590*/  DADD R14, R2, UR14 ;  /* 0x0000000e020e7e29 */ /* 0x000fcc0008000000 */
[----:B------:R-:W1:Y:S01]  /*05a0*/  MUFU.RCP64H R3, R15 ;  /* 0x0000000f00037308 */ /* 0x000e620000001800 */
[----:B------:R-:W-:-:S06]  /*05b0*/  IMAD.MOV.U32 R2, RZ, RZ, 0x1 ;  /* 0x00000001ff027424 */ /* 0x000fcc00078e00ff */
[----:B-1----:R-:W-:-:S08]  /*05c0*/  DFMA R8, -R14, R2, 1 ;  /* 0x3ff000000e08742b */ /* 0x002fd00000000102 */
[----:B------:R-:W-:-:S08]  /*05d0*/  DFMA R8, R8, R8, R8 ;  /* 0x000000080808722b */ /* 0x000fd00000000008 */
[----:B------:R-:W-:Y:S01]  /*05e0*/  DFMA R8, R2, R8, R2 ;  /* 0x000000080208722b */ /* 0x000fe20000000002 */
[----:B0-----:R-:W0:Y:S07]  /*05f0*/  F2F.F64.F32 R20, R24 ;  /* 0x0000001800147310 */ /* 0x001e2e0000201800 */
[----:B------:R-:W-:-:S08]  /*0600*/  DFMA R2, -R14, R8, 1 ;  /* 0x3ff000000e02742b */ /* 0x000fd00000000108 */
[----:B------:R-:W-:-:S08]  /*0610*/  DFMA R2, R8, R2, R8 ;  /* 0x000000020802722b */ /* 0x000fd00000000008 */
[----:B0-----:R-:W-:-:S08]  /*0620*/  DMUL R8, R20, R2 ;  /* 0x0000000214087228 */ /* 0x001fd00000000000 */
[----:B------:R-:W-:-:S08]  /*0630*/  DFMA R12, -R14, R8, R20 ;  /* 0x000000080e0c722b */ /* 0x000fd00000000114 */
[----:B------:R-:W-:Y:S01]  /*0640*/  DFMA R2, R2, R12, R8 ;  /* 0x0000000c0202722b */ /* 0x000fe20000000008 */
[----:B------:R-:W-:-:S09]  /*0650*/  FSETP.GEU.AND P1, PT, |R21|, 6.5827683646048100446e-37, PT ;  /* 0x036000001500780b */ /* 0x000fd20003f2e200 */
[----:B------:R-:W-:-:S05]  /*0660*/  FFMA R8, RZ, R15, R3 ;  /* 0x0000000fff087223 */ /* 0x000fca0000000003 */
[----:B------:R-:W-:-:S13]  /*0670*/  FSETP.GT.AND P0, PT, |R8|, 1.469367938527859385e-39, PT ;  /* 0x001000000800780b */ /* 0x000fda0003f04200 */
[----:B------:R-:W-:Y:S05]  /*0680*/  @P0 BRA P1, `(.L_x_6) ;  /* 0x0000000000240947 */ /* 0x000fea0000800000 */
[----:B------:R-:W-:Y:S01]  /*0690*/  IMAD.MOV.U32 R12, RZ, RZ, R20 ;  /* 0x000000ffff0c7224 */ /* 0x000fe200078e0014 */
[----:B------:R-:W-:Y:S01]  /*06a0*/  MOV R8, 0x6f0 ;  /* 0x000006f000087802 */ /* 0x000fe20000000f00 */
[----:B------:R-:W-:Y:S02]  /*06b0*/  IMAD.MOV.U32 R9, RZ, RZ, R21 ;  /* 0x000000ffff097224 */ /* 0x000fe400078e0015 */
[----:B------:R-:W-:Y:S02]  /*06c0*/  IMAD.MOV.U32 R2, RZ, RZ, R14 ;  /* 0x000000ffff027224 */ /* 0x000fe400078e000e */
[----:B------:R-:W-:-:S07]  /*06d0*/  IMAD.MOV.U32 R3, RZ, RZ, R15 ;  /* 0x000000ffff037224 */ /* 0x000fce00078e000f */
[----:B----45:R-:W-:Y:S05]  /*06e0*/  CALL.REL.NOINC `($__internal_0_$__cuda_sm20_div_rn_f64_full) ;  /* 0x0000001c00007944 */ /* 0x030fea0003c00000 */
[----:B------:R-:W-:-:S04]  /*06f0*/  LOP3.LUT R3, R3, R2, RZ, 0x3c, !PT ;  /* 0x0000000203037212 */ /* 0x000fc800078e3cff */
[----:B------:R-:W-:-:S04]  /*0700*/  LOP3.LUT R2, R3, R2, RZ, 0x3c, !PT ;  /* 0x0000000203027212 */ /* 0x000fc800078e3cff */
[----:B------:R-:W-:-:S07]  /*0710*/  LOP3.LUT R3, R3, R2, RZ, 0x3c, !PT ;  /* 0x0000000203037212 */ /* 0x000fce00078e3cff */
.L_x_6:
[----:B----4-:R-:W-:Y:S05]  /*0720*/  BSYNC.RECONVERGENT B1 ;  /* 0x0000000000017941 */ /* 0x010fea0003800200 */
.L_x_5:
[----:B------:R-:W0:Y:S01]  /*0730*/  F2F.F32.F64 R3, R2 ;  /* 0x0000000200037310 */ /* 0x000e220000301000 */
[C---:B------:R-:W-:Y:S01]  /*0740*/  IADD3 R8, P0, PT, R16.reuse, UR16, RZ ;  /* 0x0000001010087c10 */ /* 0x040fe2000ff1e0ff */
[----:B------:R-:W-:Y:S01]  /*0750*/  BSSY.RECONVERGENT B3, `(.L_x_7) ;  /* 0x0000014000037945 */ /* 0x000fe20003800200 */
[----:B------:R-:W-:Y:S02]  /*0760*/  IADD3 R12, P1, PT, R16, UR18, RZ ;  /* 0x00000012100c7c10 */ /* 0x000fe4000ff3e0ff */
[C---:B------:R-:W-:Y:S02]  /*0770*/  IADD3.X R9, PT, PT, R11.reuse, UR17, RZ, P0, !PT ;  /* 0x000000110b097c10 */ /* 0x040fe400087fe4ff */
[----:B------:R-:W-:Y:S01]  /*0780*/  IADD3.X R13, PT, PT, R11, UR19, RZ, P1, !PT ;  /* 0x000000130b0d7c10 */ /* 0x000fe20008ffe4ff */
[----:B-----5:R-:W1:Y:S01]  /*0790*/  MUFU.RCP R14, R19 ;  /* 0x00000013000e7308 */ /* 0x020e620000001000 */
[----:B0-----:R-:W-:-:S07]  /*07a0*/  FMUL R15, R0, -R3 ;  /* 0x80000003000f7220 */ /* 0x001fce0000400000 */
[----:B------:R-:W0:Y:S01]  /*07b0*/  FCHK P0, -R0, R19 ;  /* 0x0000001300007302 */ /* 0x000e220000000100 */
[----:B------:R2:W-:Y:S04]  /*07c0*/  STG.E desc[UR4][R8.64], R15 ;  /* 0x0000000f08007986 */ /* 0x0005e8000c101904 */
[----:B------:R2:W-:Y:S01]  /*07d0*/  STG.E desc[UR4][R12.64], R0 ;  /* 0x000000000c007986 */ /* 0x0005e2000c101904 */
[----:B-1----:R-:W-:-:S04]  /*07e0*/  FFMA R21, -R19, R14, 1 ;  /* 0x3f80000013157423 */ /* 0x002fc8000000010e */
[----:B------:R-:W-:-:S04]  /*07f0*/  FFMA R21, R14, R21, R14 ;  /* 0x000000150e157223 */ /* 0x000fc8000000000e */
[----:B------:R-:W-:-:S04]  /*0800*/  FFMA R2, -R0, R21, RZ ;  /* 0x0000001500027223 */ /* 0x000fc800000001ff */
[----:B------:R-:W-:-:S04]  /*0810*/  FFMA R3, -R19, R2, -R0 ;  /* 0x0000000213037223 */ /* 0x000fc80000000900 */
[----:B------:R-:W-:Y:S01]  /*0820*/  FFMA R21, R21, R3, R2 ;  /* 0x0000000315157223 */ /* 0x000fe20000000002 */
[----:B0-2---:R-:W-:Y:S06]  /*0830*/  @!P0 BRA `(.L_x_8) ;  /* 0x0000000000148947 */ /* 0x005fec0003800000 */
[----:B------:R-:W-:Y:S01]  /*0840*/  FADD R2, -R0, -RZ ;  /* 0x800000ff00027221 */ /* 0x000fe20000000100 */
[----:B------:R-:W-:Y:S01]  /*0850*/  IMAD.MOV.U32 R15, RZ, RZ, R19 ;  /* 0x000000ffff0f7224 */ /* 0x000fe200078e0013 */
[----:B------:R-:W-:-:S07]  /*0860*/  MOV R3, 0x880 ;  /* 0x0000088000037802 */ /* 0x000fce0000000f00 */
[----:B------:R-:W-:Y:S05]  /*0870*/  CALL.REL.NOINC `($__internal_2_$__cuda_sm3x_div_rn_noftz_f32_slowpath) ;  /* 0x0000002400387944 */ /* 0x000fea0003c00000 */
[----:B------:R-:W-:-:S07]  /*0880*/  IMAD.MOV.U32 R21, RZ, RZ, R2 ;  /* 0x000000ffff157224 */ /* 0x000fce00078e0002 */
.L_x_8:
[----:B------:R-:W-:Y:S05]  /*0890*/  BSYNC.RECONVERGENT B3 ;  /* 0x0000000000037941 */ /* 0x000fea0003800200 */
.L_x_7:
[C---:B------:R-:W-:Y:S02]  /*08a0*/  IADD3 R8, P0, PT, R16.reuse, UR20, RZ ;  /* 0x0000001410087c10 */ /* 0x040fe4000ff1e0ff */
[----:B------:R-:W-:Y:S02]  /*08b0*/  IADD3 R2, P1, PT, R16, UR22, RZ ;  /* 0x0000001610027c10 */ /* 0x000fe4000ff3e0ff */
[C---:B------:R-:W-:Y:S02]  /*08c0*/  IADD3.X R9, PT, PT, R11.reuse, UR21, RZ, P0, !PT ;  /* 0x000000150b097c10 */ /* 0x040fe400087fe4ff */
[----:B------:R-:W-:-:S03]  /*08d0*/  IADD3.X R3, PT, PT, R11, UR23, RZ, P1, !PT ;  /* 0x000000170b037c10 */ /* 0x000fc60008ffe4ff */
[----:B------:R0:W-:Y:S04]  /*08e0*/  STG.E desc[UR4][R8.64], R21 ;  /* 0x0000001508007986 */ /* 0x0001e8000c101904 */
[----:B------:R-:W2:Y:S01]  /*08f0*/  LDG.E R2, desc[UR4][R2.64] ;  /* 0x0000000402027981 */ /* 0x000ea2000c1e1900 */
[----:B------:R-:W-:Y:S01]  /*0900*/  FMUL R15, R19, R19 ;  /* 0x00000013130f7220 */ /* 0x000fe20000400000 */
[----:B------:R-:W-:Y:S03]  /*0910*/  BSSY.RECONVERGENT B3, `(.L_x_9) ;  /* 0x000000c000037945 */ /* 0x000fe60003800200 */
[----:B------:R-:W1:Y:S02]  /*0920*/  MUFU.RCP R12, R15 ;  /* 0x0000000f000c7308 */ /* 0x000e640000001000 */
[----:B-1----:R-:W-:-:S04]  /*0930*/  FFMA R13, -R15, R12, 1 ;  /* 0x3f8000000f0d7423 */ /* 0x002fc8000000010c */
[----:B------:R-:W-:Y:S02]  /*0940*/  FFMA R13, R12, R13, R12 ;  /* 0x0000000d0c0d7223 */ /* 0x000fe4000000000c */
[----:B--2---:R-:W1:Y:S02]  /*0950*/  FCHK P0, R2, R15 ;  /* 0x0000000f02007302 */ /* 0x004e640000000000 */
[----:B------:R-:W-:-:S04]  /*0960*/  FFMA R12, R2, R13, RZ ;  /* 0x0000000d020c7223 */ /* 0x000fc800000000ff */
[----:B------:R-:W-:-:S04]  /*0970*/  FFMA R14, -R15, R12, R2 ;  /* 0x0000000c0f0e7223 */ /* 0x000fc80000000102 */
[----:B------:R-:W-:Y:S01]  /*0980*/  FFMA R13, R13, R14, R12 ;  /* 0x0000000e0d0d7223 */ /* 0x000fe2000000000c */
[----:B01----:R-:W-:Y:S06]  /*0990*/  @!P0 BRA `(.L_x_10) ;  /* 0x00000000000c8947 */ /* 0x003fec0003800000 */
[----:B------:R-:W-:-:S07]  /*09a0*/  MOV R3, 0x9c0 ;  /* 0x000009c000037802 */ /* 0x000fce0000000f00 */
[----:B------:R-:W-:Y:S05]  /*09b0*/  CALL.REL.NOINC `($__internal_2_$__cuda_sm3x_div_rn_noftz_f32_slowpath) ;  /* 0x0000002000e87944 */ /* 0x000fea0003c00000 */
[----:B------:R-:W-:-:S07]  /*09c0*/  IMAD.MOV.U32 R13, RZ, RZ, R2 ;  /* 0x000000ffff0d7224 */ /* 0x000fce00078e0002 */
.L_x_10:
[----:B------:R-:W-:Y:S05]  /*09d0*/  BSYNC.RECONVERGENT B3 ;  /* 0x0000000000037941 */ /* 0x000fea0003800200 */
.L_x_9:
[----:B------:R-:W-:Y:S01]  /*09e0*/  IADD3 R2, P0, PT, R16, UR24, RZ ;  /* 0x0000001810027c10 */ /* 0x000fe2000ff1e0ff */
[----:B------:R-:W-:Y:S01]  /*09f0*/  FMUL R13, R0, R13 ;  /* 0x0000000d000d7220 */ /* 0x000fe20000400000 */
[----:B------:R-:W-:Y:S02]  /*0a00*/  IADD3 R4, P1, PT, R7, R4, RZ ;  /* 0x0000000407047210 */ /* 0x000fe40007f3e0ff */
[----:B------:R-:W-:Y:S02]  /*0a10*/  IADD3.X R3, PT, PT, R11, UR25, RZ, P0, !PT ;  /* 0x000000190b037c10 */ /* 0x000fe400087fe4ff */
[----:B------:R-:W-:Y:S02]  /*0a20*/  IADD3 R18, P0, PT, R18, -0x1, RZ ;  /* 0xffffffff12127810 */ /* 0x000fe40007f1e0ff */
[----:B------:R-:W-:Y:S01]  /*0a30*/  LEA R16, P2, R7, R16, 0x2 ;  /* 0x0000001007107211 */ /* 0x000fe200078410ff */
[----:B------:R1:W-:Y:S01]  /*0a40*/  STG.E desc[UR4][R2.64], R13 ;  /* 0x0000000d02007986 */ /* 0x0003e2000c101904 */
[----:B------:R-:W-:-:S02]  /*0a50*/  IADD3.X R17, PT, PT, R17, -0x1, RZ, P0, !PT ;  /* 0xffffffff11117810 */ /* 0x000fc400007fe4ff */
[----:B------:R-:W-:Y:S02]  /*0a60*/  ISETP.NE.U32.AND P0, PT, R18, RZ, PT ;  /* 0x000000ff1200720c */ /* 0x000fe40003f05070 */
[----:B------:R-:W-:Y:S02]  /*0a70*/  IADD3.X R5, PT, PT, RZ, R5, RZ, P1, !PT ;  /* 0x00000005ff057210 */ /* 0x000fe40000ffe4ff */
[----:B------:R-:W-:Y:S02]  /*0a80*/  ISETP.NE.AND.EX P0, PT, R17, RZ, PT, P0 ;  /* 0x000000ff1100720c */ /* 0x000fe40003f05300 */
[----:B------:R-:W-:-:S11]  /*0a90*/  LEA.HI.X R11, R7, R11, RZ, 0x2, P2 ;  /* 0x0000000b070b7211 */ /* 0x000fd600010f14ff */
[----:B-1----:R-:W-:Y:S05]  /*0aa0*/  @P0 BRA `(.L_x_11) ;  /* 0xfffffff800700947 */ /* 0x002fea000383ffff */
.L_x_4:
[----:B0-234-:R-:W-:Y:S05]  /*0ab0*/  BSYNC.RECONVERGENT B0 ;  /* 0x0000000000007941 */ /* 0x01dfea0003800200 */
.L_x_3:
[----:B------:R-:W-:-:S04]  /*0ac0*/  ISETP.GE.U32.AND P0, PT, R10, 0x3, PT ;  /* 0x000000030a00780c */ /* 0x000fc80003f06070 */
[----:B------:R-:W-:-:S13]  /*0ad0*/  ISETP.GE.U32.AND.EX P0, PT, R6, RZ, PT, P0 ;  /* 0x000000ff0600720c */ /* 0x000fda0003f06100 */
[----:B------:R-:W-:Y:S05]  /*0ae0*/  @!P0 EXIT ;  /* 0x000000000000894d */ /* 0x000fea0003800000 */
[----:B------:R-:W-:Y:S01]  /*0af0*/  BSSY.RECONVERGENT B0, `(.L_x_12) ;  /* 0x000017e000007945 */ /* 0x000fe20003800200 */
[----:B------:R-:W-:Y:S01]  /*0b00*/  IMAD.SHL.U32 R6, R7, 0x4, RZ ;  /* 0x0000000407067824 */ /* 0x000fe200078e00ff */
[----:B------:R-:W-:Y:S01]  /*0b10*/  SHF.R.U32.HI R7, RZ, 0x1e, R7 ;  /* 0x0000001eff077819 */ /* 0x000fe20000011607 */
[----:B------:R-:W0:Y:S01]  /*0b20*/  LDCU.64 UR6, c[0x0][0x398] ;  /* 0x00007300ff0677ac */ /* 0x000e220008000a00 */
[----:B------:R-:W1:Y:S01]  /*0b30*/  LDCU.64 UR12, c[0x0][0x3a8] ;  /* 0x00007500ff0c77ac */ /* 0x000e620008000a00 */
[----:B------:R-:W2:Y:S01]  /*0b40*/  LDCU.64 UR20, c[0x0][0x3c0] ;  /* 0x00007800ff1477ac */ /* 0x000ea20008000a00 */
[----:B------:R-:W3:Y:S01]  /*0b50*/  LDCU.64 UR22, c[0x0][0x390] ;  /* 0x00007200ff1677ac */ /* 0x000ee20008000a00 */
[----:B------:R-:W4:Y:S01]  /*0b60*/  LDCU.64 UR24, c[0x0][0x3c8] ;  /* 0x00007900ff1877ac */ /* 0x000f220008000a00 */
[----:B------:R-:W0:Y:S01]  /*0b70*/  LDCU.64 UR26, c[0x0][0x3d0] ;  /* 0x00007a00ff1a77ac */ /* 0x000e220008000a00 */
[----:B------:R-:W0:Y:S01]  /*0b80*/  LDCU.128 UR8, c[0x0][0x380] ;  /* 0x00007000ff0877ac */ /* 0x000e220008000c00 */
[----:B------:R-:W0:Y:S02]  /*0b90*/  LDCU.128 UR16, c[0x0][0x3b0] ;  /* 0x00007600ff1077ac */ /* 0x000e240008000c00 */
.L_x_37:
[C---:B------:R-:W-:Y:S01]  /*0ba0*/  IMAD.SHL.U32 R22, R4.reuse, 0x4, RZ ;  /* 0x0000000404167824 */ /* 0x040fe200078e00ff */
[----:B------:R-:W-:-:S04]  /*0bb0*/  SHF.L.U64.HI R23, R4, 0x2, R5 ;  /* 0x0000000204177819 */ /* 0x000fc80000010205 */
[C---:B0-----:R-:W-:Y:S02]  /*0bc0*/  IADD3 R24, P0, PT, R22.reuse, UR8, RZ ;  /* 0x0000000816187c10 */ /* 0x041fe4000ff1e0ff */
[----:B------:R-:W-:Y:S02]  /*0bd0*/  IADD3 R26, P1, PT, R22, UR10, RZ ;  /* 0x0000000a161a7c10 */ /* 0x000fe4000ff3e0ff */
[C---:B------:R-:W-:Y:S02]  /*0be0*/  IADD3.X R25, PT, PT, R23.reuse, UR9, RZ, P0, !PT ;  /* 0x0000000917197c10 */ /* 0x040fe400087fe4ff */
[----:B------:R-:W-:-:S03]  /*0bf0*/  IADD3.X R27, PT, PT, R23, UR11, RZ, P1, !PT ;  /* 0x0000000b171b7c10 */ /* 0x000fc60008ffe4ff */
[----:B------:R-:W2:Y:S04]  /*0c00*/  LDG.E R14, desc[UR4][R24.64] ;  /* 0x00000004180e7981 */ /* 0x000ea8000c1e1900 */
[----:B------:R-:W2:Y:S01]  /*0c10*/  LDG.E R3, desc[UR4][R26.64] ;  /* 0x000000041a037981 */ /* 0x000ea2000c1e1900 */
[C---:B------:R-:W-:Y:S02]  /*0c20*/  IADD3 R30, P0, PT, R22.reuse, UR6, RZ ;  /* 0x00000006161e7c10 */ /* 0x040fe4000ff1e0ff */
[----:B-1----:R-:W-:Y:S02]  /*0c30*/  IADD3 R28, P1, PT, R22, UR12, RZ ;  /* 0x0000000c161c7c10 */ /* 0x002fe4000ff3e0ff */
[C---:B------:R-:W-:Y:S02]  /*0c40*/  IADD3.X R31, PT, PT, R23.reuse, UR7, RZ, P0, !PT ;  /* 0x00000007171f7c10 */ /* 0x040fe400087fe4ff */
[----:B------:R-:W-:-:S03]  /*0c50*/  IADD3.X R29, PT, PT, R23, UR13, RZ, P1, !PT ;  /* 0x0000000d171d7c10 */ /* 0x000fc60008ffe4ff */
[----:B------:R0:W5:Y:S04]  /*0c60*/  LDG.E R33, desc[UR4][R30.64] ;  /* 0x000000041e217981 */ /* 0x000168000c1e1900 */
[----:B------:R0:W5:Y:S01]  /*0c70*/  LDG.E R0, desc[UR4][R28.64] ;  /* 0x000000041c007981 */ /* 0x000162000c1e1900 */
[----:B------:R-:W-:Y:S01]  /*0c80*/  UMOV UR14, 0xa0000000 ;  /* 0xa0000000000e7882 */ /* 0x000fe20000000000 */
[----:B------:R-:W-:Y:S01]  /*0c90*/  UMOV UR15, 0x3e7ad7f2 ;  /* 0x3e7ad7f2000f7882 */ /* 0x000fe20000000000 */
[----:B------:R-:W-:Y:S01]  /*0ca0*/  BSSY.RECONVERGENT B1, `(.L_x_13) ;  /* 0x000001d000017945 */ /* 0x000fe20003800200 */
[----:B--2---:R-:W-:Y:S02]  /*0cb0*/  FADD R12, R14, -R3 ;  /* 0x800000030e0c7221 */ /* 0x004fe40000000000 */
[----:B------:R-:W1:Y:S08]  /*0cc0*/  F2F.F64.F32 R14, R14 ;  /* 0x0000000e000e7310 */ /* 0x000e700000201800 */
[----:B------:R-:W2:Y:S01]  /*0cd0*/  F2F.F64.F32 R2, R12 ;  /* 0x0000000c00027310 */ /* 0x000ea20000201800 */
[----:B-1----:R-:W-:Y:S01]  /*0ce0*/  FSETP.GEU.AND P1, PT, |R15|, 6.5827683646048100446e-37, PT ;  /* 0x036000000f00780b */ /* 0x002fe20003f2e200 */
[----:B--2---:R-:W-:-:S08]  /*0cf0*/  DADD R2, R2, 1 ;  /* 0x3ff0000002027429 */ /* 0x004fd00000000000 */
[----:B------:R-:W-:Y:S01]  /*0d00*/  DADD R10, R2, UR14 ;  /* 0x0000000e020a7e29 */ /* 0x000fe20008000000 */
[----:B------:R-:W-:-:S05]  /*0d10*/  IMAD.MOV.U32 R2, RZ, RZ, 0x1 ;  /* 0x00000001ff027424 */ /* 0x000fca00078e00ff */
[----:B------:R-:W1:Y:S02]  /*0d20*/  MUFU.RCP64H R3, R11 ;  /* 0x0000000b00037308 */ /* 0x000e640000001800 */
[----:B-1----:R-:W-:-:S08]  /*0d30*/  DFMA R8, -R10, R2, 1 ;  /* 0x3ff000000a08742b */ /* 0x002fd00000000102 */
[----:B------:R-:W-:-:S08]  /*0d40*/  DFMA R8, R8, R8, R8 ;  /* 0x000000080808722b */ /* 0x000fd00000000008 */
[----:B------:R-:W-:-:S08]  /*0d50*/  DFMA R8, R2, R8, R2 ;  /* 0x000000080208722b */ /* 0x000fd00000000002 */
[----:B------:R-:W-:-:S08]  /*0d60*/  DFMA R2, -R10, R8, 1 ;  /* 0x3ff000000a02742b */ /* 0x000fd00000000108 */
[----:B------:R-:W-:-:S08]  /*0d70*/  DFMA R2, R8, R2, R8 ;  /* 0x000000020802722b */ /* 0x000fd00000000008 */
[----:B------:R-:W-:-:S08]  /*0d80*/  DMUL R8, R14, R2 ;  /* 0x000000020e087228 */ /* 0x000fd00000000000 */
[----:B------:R-:W-:-:S08]  /*0d90*/  DFMA R12, -R10, R8, R14 ;  /* 0x000000080a0c722b */ /* 0x000fd0000000010e */
[----:B------:R-:W-:-:S10]  /*0da0*/  DFMA R2, R2, R12, R8 ;  /* 0x0000000c0202722b */ /* 0x000fd40000000008 */
[----:B------:R-:W-:-:S05]  /*0db0*/  FFMA R8, RZ, R11, R3 ;  /* 0x0000000bff087223 */ /* 0x000fca0000000003 */
[----:B------:R-:W-:-:S13]  /*0dc0*/  FSETP.GT.AND P0, PT, |R8|, 1.469367938527859385e-39, PT ;  /* 0x001000000800780b */ /* 0x000fda0003f04200 */
[----:B0-----:R-:W-:Y:S05]  /*0dd0*/  @P0 BRA P1, `(.L_x_14) ;  /* 0x0000000000240947 */ /* 0x001fea0000800000 */
[----:B------:R-:W-:Y:S01]  /*0de0*/  IMAD.MOV.U32 R12, RZ, RZ, R14 ;  /* 0x000000ffff0c7224 */ /* 0x000fe200078e000e */
[----:B------:R-:W-:Y:S01]  /*0df0*/  MOV R8, 0xe40 ;  /* 0x00000e4000087802 */ /* 0x000fe20000000f00 */
[----:B------:R-:W-:Y:S02]  /*0e00*/  IMAD.MOV.U32 R9, RZ, RZ, R15 ;  /* 0x000000ffff097224 */ /* 0x000fe400078e000f */
[----:B------:R-:W-:Y:S02]  /*0e10*/  IMAD.MOV.U32 R2, RZ, RZ, R10 ;  /* 0x000000ffff027224 */ /* 0x000fe400078e000a */
[----:B------:R-:W-:-:S07]  /*0e20*/  IMAD.MOV.U32 R3, RZ, RZ, R11 ;  /* 0x000000ffff037224 */ /* 0x000fce00078e000b */
[----:B---345:R-:W-:Y:S05]  /*0e30*/  CALL.REL.NOINC `($__internal_0_$__cuda_sm20_div_rn_f64_full) ;  /* 0x00000014002c7944 */ /* 0x038fea0003c00000 */
[----:B------:R-:W-:-:S04]  /*0e40*/  LOP3.LUT R3, R3, R2, RZ, 0x3c, !PT ;  /* 0x0000000203037212 */ /* 0x000fc800078e3cff */
[----:B------:R-:W-:-:S04]  /*0e50*/  LOP3.LUT R2, R3, R2, RZ, 0x3c, !PT ;  /* 0x0000000203027212 */ /* 0x000fc800078e3cff */
[----:B------:R-:W-:-:S07]  /*0e60*/  LOP3.LUT R3, R3, R2, RZ, 0x3c, !PT ;  /* 0x0000000203037212 */ /* 0x000fce00078e3cff */
.L_x_14:
[----:B---34-:R-:W-:Y:S05]  /*0e70*/  BSYNC.RECONVERGENT B1 ;  /* 0x0000000000017941 */ /* 0x018fea0003800200 */
.L_x_13:
        /* <DEDUP_REMOVED lines=22> */
.L_x_16:
[----:B------:R-:W-:Y:S05]  /*0fe0*/  BSYNC.RECONVERGENT B3 ;  /* 0x0000000000037941 */ /* 0x000fea0003800200 */
.L_x_15:
        /* <DEDUP_REMOVED lines=19> */
.L_x_18:
[----:B------:R-:W-:Y:S05]  /*1120*/  BSYNC.RECONVERGENT B3 ;  /* 0x0000000000037941 */ /* 0x000fea0003800200 */
.L_x_17:
[----:B------:R-:W-:Y:S01]  /*1130*/  IADD3 R22, P0, PT, R22, UR24, RZ ;  /* 0x0000001816167c10 */ /* 0x000fe2000ff1e0ff */
[----:B------:R-:W-:Y:S01]  /*1140*/  FMUL R9, R0, R9 ;  /* 0x0000000900097220 */ /* 0x000fe20000400000 */
[C---:B------:R-:W-:Y:S02]  /*1150*/  IADD3 R24, P1, PT, R6.reuse, R24, RZ ;  /* 0x0000001806187210 */ /* 0x040fe40007f3e0ff */
[----:B------:R-:W-:Y:S02]  /*1160*/  IADD3 R26, P2, PT, R6, R26, RZ ;  /* 0x0000001a061a7210 */ /* 0x000fe40007f5e0ff */
[----:B------:R-:W-:Y:S01]  /*1170*/  IADD3.X R23, PT, PT, R23, UR25, RZ, P0, !PT ;  /* 0x0000001917177c10 */ /* 0x000fe200087fe4ff */
[C---:B------:R-:W-:Y:S01]  /*1180*/  IMAD.X R25, R7.reuse, 0x1, R25, P1 ;  /* 0x0000000107197824 */ /* 0x040fe200008e0619 */
[----:B------:R-:W-:-:S03]  /*1190*/  IADD3.X R27, PT, PT, R7, R27, RZ, P2, !PT ;  /* 0x0000001b071b7210 */ /* 0x000fc600017fe4ff */
[----:B------:R0:W-:Y:S04]  /*11a0*/  STG.E desc[UR4][R22.64], R9 ;  /* 0x0000000916007986 */ /* 0x0001e8000c101904 */
[----:B------:R-:W2:Y:S04]  /*11b0*/  LDG.E R8, desc[UR4][R24.64] ;  /* 0x0000000418087981 */ /* 0x000ea8000c1e1900 */
[----:B------:R-:W2:Y:S01]  /*11c0*/  LDG.E R3, desc[UR4][R26.64] ;  /* 0x000000041a037981 */ /* 0x000ea2000c1e1900 */
[C---:B------:R-:W-:Y:S02]  /*11d0*/  IADD3 R30, P0, PT, R6.reuse, R30, RZ ;  /* 0x0000001e061e7210 */ /* 0x040fe40007f1e0ff */
[----:B------:R-:W-:-:S03]  /*11e0*/  IADD3 R28, P1, PT, R6, R28, RZ ;  /* 0x0000001c061c7210 */ /* 0x000fc60007f3e0ff */
[C---:B------:R-:W-:Y:S02]  /*11f0*/  IMAD.X R31, R7.reuse, 0x1, R31, P0 ;  /* 0x00000001071f7824 */ /* 0x040fe400000e061f */
[----:B------:R-:W-:-:S03]  /*1200*/  IMAD.X R29, R7, 0x1, R29, P1 ;  /* 0x00000001071d7824 */ /* 0x000fc600008e061d */
[----:B------:R1:W5:Y:S04]  /*1210*/  LDG.E R33, desc[UR4][R30.64] ;  /* 0x000000041e217981 */ /* 0x000368000c1e1900 */
[----:B------:R1:W5:Y:S01]  /*1220*/  LDG.E R0, desc[UR4][R28.64] ;  /* 0x000000041c007981 */ /* 0x000362000c1e1900 */
[----:B------:R-:W-:Y:S01]  /*1230*/  UMOV UR14, 0xa0000000 ;  /* 0xa0000000000e7882 */ /* 0x000fe20000000000 */
[----:B------:R-:W-:Y:S01]  /*1240*/  UMOV UR15, 0x3e7ad7f2 ;  /* 0x3e7ad7f2000f7882 */ /* 0x000fe20000000000 */
[----:B------:R-:W-:Y:S01]  /*1250*/  BSSY.RECONVERGENT B1, `(.L_x_19) ;  /* 0x000001c000017945 */ /* 0x000fe20003800200 */
[----:B--2---:R-:W-:Y:S02]  /*1260*/  FADD R32, R8, -R3 ;  /* 0x8000000308207221 */ /* 0x004fe40000000000 */
[----:B0-----:R-:W0:Y:S08]  /*1270*/  F2F.F64.F32 R8, R8 ;  /* 0x0000000800087310 */ /* 0x001e300000201800 */
[----:B------:R-:W2:Y:S01]  /*1280*/  F2F.F64.F32 R2, R32 ;  /* 0x0000002000027310 */ /* 0x000ea20000201800 */
[----:B0-----:R-:W-:Y:S01]  /*1290*/  FSETP.GEU.AND P1, PT, |R9|, 6.5827683646048100446e-37, PT ;  /* 0x036000000900780b */ /* 0x001fe20003f2e200 */
[----:B--2---:R-:W-:-:S08]  /*12a0*/  DADD R2, R2, 1 ;  /* 0x3ff0000002027429 */ /* 0x004fd00000000000 */
[----:B------:R-:W-:Y:S01]  /*12b0*/  DADD R14, R2, UR14 ;  /* 0x0000000e020e7e29 */ /* 0x000fe20008000000 */
[----:B------:R-:W-:-:S05]  /*12c0*/  IMAD.MOV.U32 R2, RZ, RZ, 0x1 ;  /* 0x00000001ff027424 */ /* 0x000fca00078e00ff */
[----:B------:R-:W0:Y:S02]  /*12d0*/  MUFU.RCP64H R3, R15 ;  /* 0x0000000f00037308 */ /* 0x000e240000001800 */
[----:B0-----:R-:W-:-:S08]  /*12e0*/  DFMA R12, -R14, R2, 1 ;  /* 0x3ff000000e0c742b */ /* 0x001fd00000000102 */
        /* <DEDUP_REMOVED lines=9> */
[----:B-1----:R-:W-:Y:S05]  /*1380*/  @P0 BRA P1, `(.L_x_20) ;  /* 0x0000000000200947 */ /* 0x002fea0000800000 */
[----:B------:R-:W-:Y:S01]  /*1390*/  IMAD.MOV.U32 R12, RZ, RZ, R8 ;  /* 0x000000ffff0c7224 */ /* 0x000fe200078e0008 */
[----:B------:R-:W-:Y:S01]  /*13a0*/  MOV R8, 0x13e0 ;  /* 0x000013e000087802 */ /* 0x000fe20000000f00 */
[----:B------:R-:W-:Y:S02]  /*13b0*/  IMAD.MOV.U32 R2, RZ, RZ, R14 ;  /* 0x000000ffff027224 */ /* 0x000fe400078e000e */
[----:B------:R-:W-:-:S07]  /*13c0*/  IMAD.MOV.U32 R3, RZ, RZ, R15 ;  /* 0x000000ffff037224 */ /* 0x000fce00078e000f */
[----:B-----5:R-:W-:Y:S05]  /*13d0*/  CALL.REL.NOINC `($__internal_0_$__cuda_sm20_div_rn_f64_full) ;  /* 0x0000000c00c47944 */ /* 0x020fea0003c00000 */
[----:B------:R-:W-:-:S04]  /*13e0*/  LOP3.LUT R3, R3, R2, RZ, 0x3c, !PT ;  /* 0x0000000203037212 */ /* 0x000fc800078e3cff */
[----:B------:R-:W-:-:S04]  /*13f0*/  LOP3.LUT R2, R3, R2, RZ, 0x3c, !PT ;  /* 0x0000000203027212 */ /* 0x000fc800078e3cff */
[----:B------:R-:W-:-:S07]  /*1400*/  LOP3.LUT R3, R3, R2, RZ, 0x3c, !PT ;  /* 0x0000000203037212 */ /* 0x000fce00078e3cff */
.L_x_20:
[----:B------:R-:W-:Y:S05]  /*1410*/  BSYNC.RECONVERGENT B1 ;  /* 0x0000000000017941 */ /* 0x000fea0003800200 */
.L_x_19:
[----:B------:R-:W0:Y:S01]  /*1420*/  F2F.F32.F64 R3, R2 ;  /* 0x0000000200037310 */ /* 0x000e220000301000 */
[C---:B------:R-:W-:Y:S01]  /*1430*/  IADD3 R10, P0, PT, R6.reuse, R10, RZ ;  /* 0x0000000a060a7210 */ /* 0x040fe20007f1e0ff */
[----:B------:R-:W-:Y:S01]  /*1440*/  BSSY.RECONVERGENT B3, `(.L_x_21) ;  /* 0x0000014000037945 */ /* 0x000fe20003800200 */
[----:B------:R-:W-:-:S03]  /*1450*/  IADD3 R16, P1, PT, R6, R16, RZ ;  /* 0x0000001006107210 */ /* 0x000fc60007f3e0ff */
[C---:B------:R-:W-:Y:S02]  /*1460*/  IMAD.X R11, R7.reuse, 0x1, R11, P0 ;  /* 0x00000001070b7824 */ /* 0x040fe400000e060b */
[----:B-----5:R-:W1:Y:S01]  /*1470*/  MUFU.RCP R8, R33 ;  /* 0x0000002100087308 */ /* 0x020e620000001000 */
[----:B------:R-:W-:Y:S02]  /*1480*/  IMAD.X R17, R7, 0x1, R17, P1 ;  /* 0x0000000107117824 */ /* 0x000fe400008e0611 */
[----:B0-----:R-:W-:-:S05]  /*1490*/  FMUL R9, R0, -R3 ;  /* 0x8000000300097220 */ /* 0x001fca0000400000 */
        /* <DEDUP_REMOVED lines=14> */
.L_x_22:
[----:B------:R-:W-:Y:S05]  /*1580*/  BSYNC.RECONVERGENT B3 ;  /* 0x0000000000037941 */ /* 0x000fea0003800200 */
.L_x_21:
[C---:B------:R-:W-:Y:S02]  /*1590*/  IADD3 R18, P0, PT, R6.reuse, R18, RZ ;  /* 0x0000001206127210 */ /* 0x040fe40007f1e0ff */
[----:B------:R-:W-:-:S03]  /*15a0*/  IADD3 R20, P1, PT, R6, R20, RZ ;  /* 0x0000001406147210 */ /* 0x000fc60007f3e0ff */
[C---:B------:R-:W-:Y:S01]  /*15b0*/  IMAD.X R19, R7.reuse, 0x1, R19, P0 ;  /* 0x0000000107137824 */ /* 0x040fe200000e0613 */
[----:B------:R-:W-:-:S04]  /*15c0*/  IADD3.X R21, PT, PT, R7, R21, RZ, P1, !PT ;  /* 0x0000001507157210 */ /* 0x000fc80000ffe4ff */
        /* <DEDUP_REMOVED lines=15> */
.L_x_24:
[----:B------:R-:W-:Y:S05]  /*16c0*/  BSYNC.RECONVERGENT B3 ;  /* 0x0000000000037941 */ /* 0x000fea0003800200 */
.L_x_23:
[----:B------:R-:W-:Y:S01]  /*16d0*/  IADD3 R22, P0, PT, R6, R22, RZ ;  /* 0x0000001606167210 */ /* 0x000fe20007f1e0ff */
[----:B------:R-:W-:Y:S01]  /*16e0*/  FMUL R9, R0, R9 ;  /* 0x0000000900097220 */ /* 0x000fe20000400000 */
[C---:B------:R-:W-:Y:S02]  /*16f0*/  IADD3 R34, P1, PT, R6.reuse, R24, RZ ;  /* 0x0000001806227210 */ /* 0x040fe40007f3e0ff */
[C---:B------:R-:W-:Y:S01]  /*1700*/  IADD3 R26, P2, PT, R6.reuse, R26, RZ ;  /* 0x0000001a061a7210 */ /* 0x040fe20007f5e0ff */
[C---:B------:R-:W-:Y:S02]  /*1710*/  IMAD.X R23, R7.reuse, 0x1, R23, P0 ;  /* 0x0000000107177824 */ /* 0x040fe400000e0617 */
[C---:B------:R-:W-:Y:S02]  /*1720*/  IMAD.X R35, R7.reuse, 0x1, R25, P1 ;  /* 0x0000000107237824 */ /* 0x040fe400008e0619 */
[----:B------:R-:W-:Y:S01]  /*1730*/  IMAD.X R27, R7, 0x1, R27, P2 ;  /* 0x00000001071b7824 */ /* 0x000fe200010e061b */
[----:B------:R0:W-:Y:S04]  /*1740*/  STG.E desc[UR4][R22.64], R9 ;  /* 0x0000000916007986 */ /* 0x0001e8000c101904 */
[----:B------:R-:W2:Y:S04]  /*1750*/  LDG.E R8, desc[UR4][R34.64] ;  /* 0x0000000422087981 */ /* 0x000ea8000c1e1900 */
[----:B------:R-:W2:Y:S01]  /*1760*/  LDG.E R3, desc[UR4][R26.64] ;  /* 0x000000041a037981 */ /* 0x000ea2000c1e1900 */
[----:B------:R-:W-:-:S02]  /*1770*/  IADD3 R30, P0, PT, R6, R30, RZ ;  /* 0x0000001e061e7210 */ /* 0x000fc40007f1e0ff */
        /* <DEDUP_REMOVED lines=35> */
.L_x_26:
[----:B------:R-:W-:Y:S05]  /*19b0*/  BSYNC.RECONVERGENT B1 ;  /* 0x0000000000017941 */ /* 0x000fea0003800200 */
.L_x_25:
[----:B------:R-:W0:Y:S01]  /*19c0*/  F2F.F32.F64 R3, R2 ;  /* 0x0000000200037310 */ /* 0x000e220000301000 */
[C---:B------:R-:W-:Y:S01]  /*19d0*/  IADD3 R10, P0, PT, R6.reuse, R10, RZ ;  /* 0x0000000a060a7210 */ /* 0x040fe20007f1e0ff */
[----:B------:R-:W-:Y:S01]  /*19e0*/  BSSY.RECONVERGENT B3, `(.L_x_27) ;  /* 0x0000014000037945 */ /* 0x000fe20003800200 */
[----:B------:R-:W-:-:S03]  /*19f0*/  IADD3 R16, P1, PT, R6, R16, RZ ;  /* 0x0000001006107210 */ /* 0x000fc60007f3e0ff */
[C---:B------:R-:W-:Y:S01]  /*1a00*/  IMAD.X R11, R7.reuse, 0x1, R11, P0 ;  /* 0x00000001070b7824 */ /* 0x040fe200000e060b */
[----:B------:R-:W-:Y:S01]  /*1a10*/  IADD3.X R17, PT, PT, R7, R17, RZ, P1, !PT ;  /* 0x0000001107117210 */ /* 0x000fe20000ffe4ff */
        /* <DEDUP_REMOVED lines=16> */
.L_x_28:
[----:B------:R-:W-:Y:S05]  /*1b20*/  BSYNC.RECONVERGENT B3 ;  /* 0x0000000000037941 */ /* 0x000fea0003800200 */
.L_x_27:
[C---:B------:R-:W-:Y:S02]  /*1b30*/  IADD3 R18, P0, PT, R6.reuse, R18, RZ ;  /* 0x0000001206127210 */ /* 0x040fe40007f1e0ff */
[----:B------:R-:W-:-:S03]  /*1b40*/  IADD3 R20, P1, PT, R6, R20, RZ ;  /* 0x0000001406147210 */ /* 0x000fc60007f3e0ff */
[C---:B------:R-:W-:Y:S02]  /*1b50*/  IMAD.X R19, R7.reuse, 0x1, R19, P0 ;  /* 0x0000000107137824 */ /* 0x040fe400000e0613 */
[----:B------:R-:W-:-:S03]  /*1b60*/  IMAD.X R21, R7, 0x1, R21, P1 ;  /* 0x0000000107157824 */ /* 0x000fc600008e0615 */
        /* <DEDUP_REMOVED lines=12> */
[----:B------:R-:W-:Y:S01]  /*1c30*/  IMAD.MOV.U32 R15, RZ, RZ, R13 ;  /* 0x000000ffff0f7224 */ /* 0x000fe200078e000d */
[----:B------:R-:W-:-:S07]  /*1c40*/  MOV R3, 0x1c60 ;  /* 0x00001c6000037802 */ /* 0x000fce0000000f00 */
[----:B------:R-:W-:Y:S05]  /*1c50*/  CALL.REL.NOINC `($__internal_2_$__cuda_sm3x_div_rn_noftz_f32_slowpath) ;  /* 0x0000001000407944 */ /* 0x000fea0003c00000 */
[----:B------:R-:W-:-:S07]  /*1c60*/  IMAD.MOV.U32 R15, RZ, RZ, R2 ;  /* 0x000000ffff0f7224 */ /* 0x000fce00078e0002 */
.L_x_30:
[----:B------:R-:W-:Y:S05]  /*1c70*/  BSYNC.RECONVERGENT B3 ;  /* 0x0000000000037941 */ /* 0x000fea0003800200 */
.L_x_29:
[----:B------:R-:W-:Y:S01]  /*1c80*/  IADD3 R12, P2, PT, R6, R26, RZ ;  /* 0x0000001a060c7210 */ /* 0x000fe20007f5e0ff */
[----:B------:R-:W-:Y:S01]  /*1c90*/  FMUL R15, R0, R15 ;  /* 0x0000000f000f7220 */ /* 0x000fe20000400000 */
[C---:B------:R-:W-:Y:S02]  /*1ca0*/  IADD3 R24, P0, PT, R6.reuse, R22, RZ ;  /* 0x0000001606187210 */ /* 0x040fe40007f1e0ff */
[----:B------:R-:W-:Y:S01]  /*1cb0*/  IADD3 R8, P1, PT, R6, R34, RZ ;  /* 0x0000002206087210 */ /* 0x000fe20007f3e0ff */
[C---:B------:R-:W-:Y:S02]  /*1cc0*/  IMAD.X R13, R7.reuse, 0x1, R27, P2 ;  /* 0x00000001070d7824 */ /* 0x040fe400010e061b */
[C---:B------:R-:W-:Y:S02]  /*1cd0*/  IMAD.X R25, R7.reuse, 0x1, R23, P0 ;  /* 0x0000000107197824 */ /* 0x040fe400000e0617 */
[----:B------:R-:W-:-:S03]  /*1ce0*/  IMAD.X R9, R7, 0x1, R35, P1 ;  /* 0x0000000107097824 */ /* 0x000fc600008e0623 */
[----:B------:R0:W-:Y:S04]  /*1cf0*/  STG.E desc[UR4][R24.64], R15 ;  /* 0x0000000f18007986 */ /* 0x0001e8000c101904 */
[----:B------:R-:W2:Y:S04]  /*1d00*/  LDG.E R32, desc[UR4][R8.64] ;  /* 0x0000000408207981 */ /* 0x000ea8000c1e1900 */
[----:B------:R-:W3:Y:S01]  /*1d10*/  LDG.E R13, desc[UR4][R12.64] ;  /* 0x000000040c0d7981 */ /* 0x000ee2000c1e1900 */
[C---:B------:R-:W-:Y:S02]  /*1d20*/  IADD3 R22, P0, PT, R6.reuse, R30, RZ ;  /* 0x0000001e06167210 */ /* 0x040fe40007f1e0ff */
[----:B------:R-:W-:-:S03]  /*1d30*/  IADD3 R26, P1, PT, R6, R28, RZ ;  /* 0x0000001c061a7210 */ /* 0x000fc60007f3e0ff */
[C---:B------:R-:W-:Y:S01]  /*1d40*/  IMAD.X R23, R7.reuse, 0x1, R31, P0 ;  /* 0x0000000107177824 */ /* 0x040fe200000e061f */
[----:B------:R-:W-:Y:S01]  /*1d50*/  UMOV UR14, 0xa0000000 ;  /* 0xa0000000000e7882 */ /* 0x000fe20000000000 */
[----:B------:R-:W-:Y:S01]  /*1d60*/  UMOV UR15, 0x3e7ad7f2 ;  /* 0x3e7ad7f2000f7882 */ /* 0x000fe20000000000 */
[----:B------:R-:W-:Y:S02]  /*1d70*/  IMAD.X R27, R7, 0x1, R29, P1 ;  /* 0x00000001071b7824 */ /* 0x000fe400008e061d */
[----:B------:R-:W5:Y:S04]  /*1d80*/  LDG.E R22, desc[UR4][R22.64] ;  /* 0x0000000416167981 */ /* 0x000f68000c1e1900 */
[----:B------:R2:W5:Y:S01]  /*1d90*/  LDG.E R0, desc[UR4][R26.64] ;  /* 0x000000041a007981 */ /* 0x000562000c1e1900 */
[----:B------:R-:W-:Y:S01]  /*1da0*/  BSSY.RECONVERGENT B1, `(.L_x_31) ;  /* 0x000001d000017945 */ /* 0x000fe20003800200 */
[----:B--2---:R-:W1:Y:S01]  /*1db0*/  F2F.F64.F32 R26, R32 ;  /* 0x00000020001a7310 */ /* 0x004e620000201800 */
[----:B---3--:R-:W-:-:S07]  /*1dc0*/  FADD R28, R32, -R13 ;  /* 0x8000000d201c7221 */ /* 0x008fce0000000000 */
[----:B------:R-:W2:Y:S01]  /*1dd0*/  F2F.F64.F32 R2, R28 ;  /* 0x0000001c00027310 */ /* 0x000ea20000201800 */
[----:B-1----:R-:W-:Y:S01]  /*1de0*/  FSETP.GEU.AND P1, PT, |R27|, 6.5827683646048100446e-37, PT ;  /* 0x036000001b00780b */ /* 0x002fe20003f2e200 */
[----:B--2---:R-:W-:-:S08]  /*1df0*/  DADD R2, R2, 1 ;  /* 0x3ff0000002027429 */ /* 0x004fd00000000000 */
[----:B0-----:R-:W-:Y:S01]  /*1e00*/  DADD R14, R2, UR14 ;  /* 0x0000000e020e7e29 */ /* 0x001fe20008000000 */
[----:B------:R-:W-:-:S05]  /*1e10*/  MOV R2, 0x1 ;  /* 0x0000000100027802 */ /* 0x000fca0000000f00 */
        /* <DEDUP_REMOVED lines=17> */
[----:B-----5:R-:W-:Y:S05]  /*1f30*/  CALL.REL.NOINC `($__internal_0_$__cuda_sm20_div_rn_f64_full) ;  /* 0x0000000000ec7944 */ /* 0x020fea0003c00000 */
[----:B------:R-:W-:-:S04]  /*1f40*/  LOP3.LUT R3, R3, R2, RZ, 0x3c, !PT ;  /* 0x0000000203037212 */ /* 0x000fc800078e3cff */
[----:B------:R-:W-:-:S04]  /*1f50*/  LOP3.LUT R2, R3, R2, RZ, 0x3c, !PT ;  /* 0x0000000203027212 */ /* 0x000fc800078e3cff */
[----:B------:R-:W-:-:S07]  /*1f60*/  LOP3.LUT R3, R3, R2, RZ, 0x3c, !PT ;  /* 0x0000000203037212 */ /* 0x000fce00078e3cff */
.L_x_32:
[----:B------:R-:W-:Y:S05]  /*1f70*/  BSYNC.RECONVERGENT B1 ;  /* 0x0000000000017941 */ /* 0x000fea0003800200 */
.L_x_31:
        /* <DEDUP_REMOVED lines=22> */
.L_x_34:
[----:B------:R-:W-:Y:S05]  /*20e0*/  BSYNC.RECONVERGENT B3 ;  /* 0x0000000000037941 */ /* 0x000fea0003800200 */
.L_x_33:
        /* <DEDUP_REMOVED lines=19> */
[----:B------:R-:W-:-:S07]  /*2220*/  MOV R11, R2 ;  /* 0x00000002000b7202 */ /* 0x000fce0000000f00 */
.L_x_36:
[----:B------:R-:W-:Y:S05]  /*2230*/  BSYNC.RECONVERGENT B3 ;  /* 0x0000000000037941 */ /* 0x000fea0003800200 */
.L_x_35:
[----:B------:R-:W-:Y:S01]  /*2240*/  IADD3 R2, P0, PT, R6, R24, RZ ;  /* 0x0000001806027210 */ /* 0x000fe20007f1e0ff */
[----:B------:R-:W-:-:S04]  /*2250*/  FMUL R11, R0, R11 ;  /* 0x0000000b000b7220 */ /* 0x000fc80000400000 */
[----:B------:R-:W-:Y:S01]  /*2260*/  IMAD.X R3, R7, 0x1, R25, P0 ;  /* 0x0000000107037824 */ /* 0x000fe200000e0619 */
[----:B------:R-:W-:-:S04]  /*2270*/  IADD3 R4, P0, PT, R6, R4, RZ ;  /* 0x0000000406047210 */ /* 0x000fc80007f1e0ff */
[----:B------:R0:W-:Y:S01]  /*2280*/  STG.E desc[UR4][R2.64], R11 ;  /* 0x0000000b02007986 */ /* 0x0001e2000c101904 */
[----:B------:R-:W-:Y:S01]  /*2290*/  IMAD.X R5, R7, 0x1, R5, P0 ;  /* 0x0000000107057824 */ /* 0x000fe200000e0605 */
[----:B------:R-:W-:-:S04]  /*22a0*/  ISETP.GE.U32.AND P0, PT, R4, UR26, PT ;  /* 0x0000001a04007c0c */ /* 0x000fc8000bf06070 */
[----:B------:R-:W-:-:S13]  /*22b0*/  ISETP.GE.U32.AND.EX P0, PT, R5, UR27, PT, P0 ;  /* 0x0000001b05007c0c */ /* 0x000fda000bf06100 */
[----:B0-----:R-:W-:Y:S05]  /*22c0*/  @!P0 BRA `(.L_x_37) ;  /* 0xffffffe800348947 */ /* 0x001fea000383ffff */
[----:B------:R-:W-:Y:S05]  /*22d0*/  BSYNC.RECONVERGENT B0 ;  /* 0x0000000000007941 */ /* 0x000fea0003800200 */
.L_x_12:
[----:B------:R-:W-:Y:S05]  /*22e0*/  EXIT ;  /* 0x000000000000794d */ /* 0x000fea0003800000 */
        .weak           $__internal_0_$__cuda_sm20_div_rn_f64_full
        .type           $__internal_0_$__cuda_sm20_div_rn_f64_full,@function
        .size           $__internal_0_$__cuda_sm20_div_rn_f64_full,($__internal_1_$__cuda_sm20_div_u64 - $__internal_0_$__cuda_sm20_div_rn_f64_full)
$__internal_0_$__cuda_sm20_div_rn_f64_full:
[C---:B------:R-:W-:Y:S01]  /*22f0*/  FSETP.GEU.AND P0, PT, |R3|.reuse, 1.469367938527859385e-39, PT ;  /* 0x001000000300780b */ /* 0x040fe20003f0e200 */
[--C-:B------:R-:W-:Y:S01]  /*2300*/  IMAD.MOV.U32 R14, RZ, RZ, R2.reuse ;  /* 0x000000ffff0e7224 */ /* 0x100fe200078e0002 */
[----:B------:R-:W-:Y:S01]  /*2310*/  LOP3.LUT R13, R3, 0x800fffff, RZ, 0xc0, !PT ;  /* 0x800fffff030d7812 */ /* 0x000fe200078ec0ff */
[----:B------:R-:W-:Y:S01]  /*2320*/  IMAD.MOV.U32 R15, RZ, RZ, R3 ;  /* 0x000000ffff0f7224 */ /* 0x000fe200078e0003 */
[----:B------:R-:W-:Y:S01]  /*2330*/  BSSY.RECONVERGENT B2, `(.L_x_38) ;  /* 0x000005c000027945 */ /* 0x000fe20003800200 */
[----:B------:R-:W-:Y:S01]  /*2340*/  IMAD.MOV.U32 R36, RZ, RZ, R2 ;  /* 0x000000ffff247224 */ /* 0x000fe200078e0002 */
[----:B------:R-:W-:Y:S01]  /*2350*/  LOP3.LUT R37, R13, 0x3ff00000, RZ, 0xfc, !PT ;  /* 0x3ff000000d257812 */ /* 0x000fe200078efcff */
[----:B------:R-:W-:Y:S01]  /*2360*/  IMAD.MOV.U32 R41, RZ, RZ, R9 ;  /* 0x000000ffff297224 */ /* 0x000fe200078e0009 */
[----:B------:R-:W-:Y:S01]  /*2370*/  LOP3.LUT R13, R3, 0x7ff00000, RZ, 0xc0, !PT ;  /* 0x7ff00000030d7812 */ /* 0x000fe200078ec0ff */
[----:B------:R-:W-:Y:S02]  /*2380*/  IMAD.MOV.U32 R38, RZ, RZ, 0x1 ;  /* 0x00000001ff267424 */ /* 0x000fe400078e00ff */
[----:B------:R-:W-:Y:S01]  /*2390*/  IMAD.MOV.U32 R3, RZ, RZ, 0x1ca00000 ;  /* 0x1ca00000ff037424 */ /* 0x000fe200078e00ff */
[C---:B------:R-:W-:Y:S01]  /*23a0*/  FSETP.GEU.AND P2, PT, |R41|.reuse, 1.469367938527859385e-39, PT ;  /* 0x001000002900780b */ /* 0x040fe20003f4e200 */
[----:B------:R-:W-:Y:S01]  /*23b0*/  @!P0 DMUL R36, R14, 8.98846567431157953865e+307 ;  /* 0x7fe000000e248828 */ /* 0x000fe20000000000 */
[----:B------:R-:W-:Y:S01]  /*23c0*/  LOP3.LUT R2, R41, 0x7ff00000, RZ, 0xc0, !PT ;  /* 0x7ff0000029027812 */ /* 0x000fe200078ec0ff */
[----:B------:R-:W-:-:S03]  /*23d0*/  IMAD.MOV.U32 R40, RZ, RZ, R12 ;  /* 0x000000ffff287224 */ /* 0x000fc600078e000c */
[----:B------:R-:W-:Y:S01]  /*23e0*/  ISETP.GE.U32.AND P1, PT, R2, R13, PT ;  /* 0x0000000d0200720c */ /* 0x000fe20003f26070 */
[----:B------:R-:W0:Y:S03]  /*23f0*/  MUFU.RCP64H R39, R37 ;  /* 0x0000002500277308 */ /* 0x000e260000001800 */
[----:B------:R-:W-:Y:S02]  /*2400*/  SEL R12, R3, 0x63400000, !P1 ;  /* 0x63400000030c7807 */ /* 0x000fe40004800000 */
[----:B------:R-:W-:Y:S01]  /*2410*/  @!P0 LOP3.LUT R13, R37, 0x7ff00000, RZ, 0xc0, !PT ;  /* 0x7ff00000250d8812 */ /* 0x000fe200078ec0ff */
[----:B------:R-:W-:Y:S01]  /*2420*/  @!P2 IMAD.MOV.U32 R44, RZ, RZ, RZ ;  /* 0x000000ffff2ca224 */ /* 0x000fe200078e00ff */
[----:B------:R-:W-:-:S04]  /*2430*/  @!P2 LOP3.LUT R9, R15, 0x7ff00000, RZ, 0xc0, !PT ;  /* 0x7ff000000f09a812 */ /* 0x000fc800078ec0ff */
[----:B------:R-:W-:-:S04]  /*2440*/  @!P2 ISETP.GE.U32.AND P3, PT, R2, R9, PT ;  /* 0x000000090200a20c */ /* 0x000fc80003f66070 */
[----:B------:R-:W-:Y:S01]  /*2450*/  @!P2 SEL R9, R3, 0x63400000, !P3 ;  /* 0x634000000309a807 */ /* 0x000fe20005800000 */
[----:B0-----:R-:W-:-:S03]  /*2460*/  DFMA R42, R38, -R36, 1 ;  /* 0x3ff00000262a742b */ /* 0x001fc60000000824 */
[----:B------:R-:W-:-:S04]  /*2470*/  @!P2 LOP3.LUT R9, R9, 0x80000000, R41, 0xf8, !PT ;  /* 0x800000000909a812 */ /* 0x000fc800078ef829 */
[----:B------:R-:W-:Y:S01]  /*2480*/  @!P2 LOP3.LUT R45, R9, 0x100000, RZ, 0xfc, !PT ;  /* 0x00100000092da812 */ /* 0x000fe200078efcff */
[----:B------:R-:W-:-:S08]  /*2490*/  DFMA R42, R42, R42, R42 ;  /* 0x0000002a2a2a722b */ /* 0x000fd0000000002a */
[----:B------:R-:W-:Y:S01]  /*24a0*/  DFMA R38, R38, R42, R38 ;  /* 0x0000002a2626722b */ /* 0x000fe20000000026 */
[----:B------:R-:W-:Y:S01]  /*24b0*/  LOP3.LUT R43, R12, 0x800fffff, R41, 0xf8, !PT ;  /* 0x800fffff0c2b7812 */ /* 0x000fe200078ef829 */
[----:B------:R-:W-:Y:S01]  /*24c0*/  IMAD.MOV.U32 R42, RZ, RZ, R40 ;  /* 0x000000ffff2a7224 */ /* 0x000fe200078e0028 */
[----:B------:R-:W-:-:S05]  /*24d0*/  MOV R12, R2 ;  /* 0x00000002000c7202 */ /* 0x000fca0000000f00 */
[----:B------:R-:W-:Y:S02]  /*24e0*/  DFMA R46, R38, -R36, 1 ;  /* 0x3ff00000262e742b */ /* 0x000fe40000000824 */
[----:B------:R-:W-:-:S06]  /*24f0*/  @!P2 DFMA R42, R42, 2, -R44 ;  /* 0x400000002a2aa82b */ /* 0x000fcc000000082c */
[----:B------:R-:W-:-:S04]  /*2500*/  DFMA R46, R38, R46, R38 ;  /* 0x0000002e262e722b */ /* 0x000fc80000000026 */
[----:B------:R-:W-:-:S04]  /*2510*/  @!P2 LOP3.LUT R12, R43, 0x7ff00000, RZ, 0xc0, !PT ;  /* 0x7ff000002b0ca812 */ /* 0x000fc800078ec0ff */
[----:B------:R-:W-:Y:S01]  /*2520*/  DMUL R44, R46, R42 ;  /* 0x0000002a2e2c7228 */ /* 0x000fe20000000000 */
[----:B------:R-:W-:-:S05]  /*2530*/  VIADD R9, R12, 0xffffffff ;  /* 0xffffffff0c097836 */ /* 0x000fca0000000000 */
[----:B------:R-:W-:Y:S01]  /*2540*/  ISETP.GT.U32.AND P0, PT, R9, 0x7feffffe, PT ;  /* 0x7feffffe0900780c */ /* 0x000fe20003f04070 */
[----:B------:R-:W-:Y:S01]  /*2550*/  VIADD R9, R13, 0xffffffff ;  /* 0xffffffff0d097836 */ /* 0x000fe20000000000 */
[----:B------:R-:W-:-:S04]  /*2560*/  DFMA R38, R44, -R36, R42 ;  /* 0x800000242c26722b */ /* 0x000fc8000000002a */
[----:B------:R-:W-:-:S04]  /*2570*/  ISETP.GT.U32.OR P0, PT, R9, 0x7feffffe, P0 ;  /* 0x7feffffe0900780c */ /* 0x000fc80000704470 */
[----:B------:R-:W-:-:S09]  /*2580*/  DFMA R38, R46, R38, R44 ;  /* 0x000000262e26722b */ /* 0x000fd2000000002c */
[----:B------:R-:W-:Y:S05]  /*2590*/  @P0 BRA `(.L_x_39) ;  /* 0x0000000000740947 */ /* 0x000fea0003800000 */
[----:B------:R-:W-:-:S04]  /*25a0*/  LOP3.LUT R9, R15, 0x7ff00000, RZ, 0xc0, !PT ;  /* 0x7ff000000f097812 */ /* 0x000fc800078ec0ff */
[CC--:B------:R-:W-:Y:S02]  /*25b0*/  VIADDMNMX R12, R2.reuse, -R9.reuse, 0xb9600000, !PT ;  /* 0xb9600000020c7446 */ /* 0x0c0fe40007800909 */
[----:B------:R-:W-:Y:S02]  /*25c0*/  ISETP.GE.U32.AND P0, PT, R2, R9, PT ;  /* 0x000000090200720c */ /* 0x000fe40003f06070 */
[----:B------:R-:W-:Y:S02]  /*25d0*/  VIMNMX R12, PT, PT, R12, 0x46a00000, PT ;  /* 0x46a000000c0c7848 */ /* 0x000fe40003fe0100 */
[----:B------:R-:W-:-:S05]  /*25e0*/  SEL R3, R3, 0x63400000, !P0 ;  /* 0x6340000003037807 */ /* 0x000fca0004000000 */
[----:B------:R-:W-:Y:S02]  /*25f0*/  IMAD.IADD R3, R12, 0x1, -R3 ;  /* 0x000000010c037824 */ /* 0x000fe400078e0a03 */
[----:B------:R-:W-:Y:S02]  /*2600*/  IMAD.MOV.U32 R12, RZ, RZ, RZ ;  /* 0x000000ffff0c7224 */ /* 0x000fe400078e00ff */
[----:B------:R-:W-:-:S06]  /*2610*/  VIADD R13, R3, 0x7fe00000 ;  /* 0x7fe00000030d7836 */ /* 0x000fcc0000000000 */
[----:B------:R-:W-:-:S10]  /*2620*/  DMUL R44, R38, R12 ;  /* 0x0000000c262c7228 */ /* 0x000fd40000000000 */
[----:B------:R-:W-:-:S13]  /*2630*/  FSETP.GTU.AND P0, PT, |R45|, 1.469367938527859385e-39, PT ;  /* 0x001000002d00780b */ /* 0x000fda0003f0c200 */
[----:B------:R-:W-:Y:S05]  /*2640*/  @P0 BRA `(.L_x_40) ;  /* 0x0000000000a80947 */ /* 0x000fea0003800000 */
[----:B------:R-:W-:Y:S01]  /*2650*/  DFMA R36, R38, -R36, R42 ;  /* 0x800000242624722b */ /* 0x000fe2000000002a */
[----:B------:R-:W-:-:S09]  /*2660*/  IMAD.MOV.U32 R14, RZ, RZ, RZ ;  /* 0x000000ffff0e7224 */ /* 0x000fd200078e00ff */
[C---:B------:R-:W-:Y:S02]  /*2670*/  FSETP.NEU.AND P0, PT, R37.reuse, RZ, PT ;  /* 0x000000ff2500720b */ /* 0x040fe40003f0d000 */
[----:B------:R-:W-:-:S04]  /*2680*/  LOP3.LUT R2, R37, 0x80000000, R15, 0x48, !PT ;  /* 0x8000000025027812 */ /* 0x000fc800078e480f */
[----:B------:R-:W-:-:S07]  /*2690*/  LOP3.LUT R15, R2, R13, RZ, 0xfc, !PT ;  /* 0x0000000d020f7212 */ /* 0x000fce00078efcff */
[----:B------:R-:W-:Y:S05]  /*26a0*/  @!P0 BRA `(.L_x_40) ;  /* 0x0000000000908947 */ /* 0x000fea0003800000 */
[----:B------:R-:W-:Y:S01]  /*26b0*/  IMAD.MOV R13, RZ, RZ, -R3 ;  /* 0x000000ffff0d7224 */ /* 0x000fe200078e0a03 */
[----:B------:R-:W-:Y:S01]  /*26c0*/  IADD3 R3, PT, PT, -R3, -0x43300000, RZ ;  /* 0xbcd0000003037810 */ /* 0x000fe20007ffe1ff */
[----:B------:R-:W-:-:S06]  /*26d0*/  IMAD.MOV.U32 R12, RZ, RZ, RZ ;  /* 0x000000ffff0c7224 */ /* 0x000fcc00078e00ff */
[----:B------:R-:W-:Y:S02]  /*26e0*/  DFMA R12, R44, -R12, R38 ;  /* 0x8000000c2c0c722b */ /* 0x000fe40000000026 */
[----:B------:R-:W-:-:S08]  /*26f0*/  DMUL.RP R38, R38, R14 ;  /* 0x0000000e26267228 */ /* 0x000fd00000008000 */
[----:B------:R-:W-:Y:S02]  /*2700*/  FSETP.NEU.AND P0, PT, |R13|, R3, PT ;  /* 0x000000030d00720b */ /* 0x000fe40003f0d200 */
[----:B------:R-:W-:Y:S02]  /*2710*/  LOP3.LUT R2, R39, R2, RZ, 0x3c, !PT ;  /* 0x0000000227027212 */ /* 0x000fe400078e3cff */
[----:B------:R-:W-:Y:S02]  /*2720*/  FSEL R3, R38, R44, !P0 ;  /* 0x0000002c26037208 */ /* 0x000fe40004000000 */
[----:B------:R-:W-:-:S03]  /*2730*/  FSEL R2, R2, R45, !P0 ;  /* 0x0000002d02027208 */ /* 0x000fc60004000000 */
[----:B------:R-:W-:Y:S02]  /*2740*/  IMAD.MOV.U32 R44, RZ, RZ, R3 ;  /* 0x000000ffff2c7224 */ /* 0x000fe400078e0003 */
[----:B------:R-:W-:Y:S01]  /*2750*/  IMAD.MOV.U32 R45, RZ, RZ, R2 ;  /* 0x000000ffff2d7224 */ /* 0x000fe200078e0002 */
[----:B------:R-:W-:Y:S06]  /*2760*/  BRA `(.L_x_40) ;  /* 0x0000000000607947 */ /* 0x000fec0003800000 */
.L_x_39:
[----:B------:R-:W-:-:S14]  /*2770*/  DSETP.NAN.AND P0, PT, R40, R40, PT ;  /* 0x000000282800722a */ /* 0x000fdc0003f08000 */
[----:B------:R-:W-:Y:S05]  /*2780*/  @P0 BRA `(.L_x_41) ;  /* 0x00000000004c0947 */ /* 0x000fea0003800000 */
[----:B------:R-:W-:-:S14]  /*2790*/  DSETP.NAN.AND P0, PT, R14, R14, PT ;  /* 0x0000000e0e00722a */ /* 0x000fdc0003f08000 */
[----:B------:R-:W-:Y:S05]  /*27a0*/  @P0 BRA `(.L_x_42) ;  /* 0x0000000000340947 */ /* 0x000fea0003800000 */
[----:B------:R-:W-:Y:S01]  /*27b0*/  ISETP.NE.AND P0, PT, R12, R13, PT ;  /* 0x0000000d0c00720c */ /* 0x000fe20003f05270 */
[----:B------:R-:W-:Y:S01]  /*27c0*/  IMAD.MOV.U32 R44, RZ, RZ, 0x0 ;  /* 0x00000000ff2c7424 */ /* 0x000fe200078e00ff */
[----:B------:R-:W-:-:S11]  /*27d0*/  MOV R45, 0xfff80000 ;  /* 0xfff80000002d7802 */ /* 0x000fd60000000f00 */
[----:B------:R-:W-:Y:S05]  /*27e0*/  @!P0 BRA `(.L_x_40) ;  /* 0x0000000000408947 */ /* 0x000fea0003800000 */
[----:B------:R-:W-:Y:S02]  /*27f0*/  ISETP.NE.AND P0, PT, R12, 0x7ff00000, PT ;  /* 0x7ff000000c00780c */ /* 0x000fe40003f05270 */
[----:B------:R-:W-:Y:S02]  /*2800*/  LOP3.LUT R2, R41, 0x80000000, R15, 0x48, !PT ;  /* 0x8000000029027812 */ /* 0x000fe400078e480f */
[----:B------:R-:W-:-:S13]  /*2810*/  ISETP.EQ.OR P0, PT, R13, RZ, !P0 ;  /* 0x000000ff0d00720c */ /* 0x000fda0004702670 */
[----:B------:R-:W-:Y:S01]  /*2820*/  @P0 LOP3.LUT R3, R2, 0x7ff00000, RZ, 0xfc, !PT ;  /* 0x7ff0000002030812 */ /* 0x000fe200078efcff */
[----:B------:R-:W-:Y:S02]  /*2830*/  @!P0 IMAD.MOV.U32 R44, RZ, RZ, RZ ;  /* 0x000000ffff2c8224 */ /* 0x000fe400078e00ff */
[----:B------:R-:W-:Y:S02]  /*2840*/  @!P0 IMAD.MOV.U32 R45, RZ, RZ, R2 ;  /* 0x000000ffff2d8224 */ /* 0x000fe400078e0002 */
[----:B------:R-:W-:Y:S02]  /*2850*/  @P0 IMAD.MOV.U32 R44, RZ, RZ, RZ ;  /* 0x000000ffff2c0224 */ /* 0x000fe400078e00ff */
[----:B------:R-:W-:Y:S01]  /*2860*/  @P0 IMAD.MOV.U32 R45, RZ, RZ, R3 ;  /* 0x000000ffff2d0224 */ /* 0x000fe200078e0003 */
[----:B------:R-:W-:Y:S06]  /*2870*/  BRA `(.L_x_40) ;  /* 0x00000000001c7947 */ /* 0x000fec0003800000 */
.L_x_42:
[----:B------:R-:W-:Y:S01]  /*2880*/  LOP3.LUT R2, R15, 0x80000, RZ, 0xfc, !PT ;  /* 0x000800000f027812 */ /* 0x000fe200078efcff */
[----:B------:R-:W-:-:S04]  /*2890*/  IMAD.MOV.U32 R44, RZ, RZ, R14 ;  /* 0x000000ffff2c7224 */ /* 0x000fc800078e000e */
[----:B------:R-:W-:Y:S01]  /*28a0*/  IMAD.MOV.U32 R45, RZ, RZ, R2 ;  /* 0x000000ffff2d7224 */ /* 0x000fe200078e0002 */
[----:B------:R-:W-:Y:S06]  /*28b0*/  BRA `(.L_x_40) ;  /* 0x00000000000c7947 */ /* 0x000fec0003800000 */
.L_x_41:
[----:B------:R-:W-:Y:S01]  /*28c0*/  LOP3.LUT R2, R41, 0x80000, RZ, 0xfc, !PT ;  /* 0x0008000029027812 */ /* 0x000fe200078efcff */
[----:B------:R-:W-:-:S04]  /*28d0*/  IMAD.MOV.U32 R44, RZ, RZ, R40 ;  /* 0x000000ffff2c7224 */ /* 0x000fc800078e0028 */
[----:B------:R-:W-:-:S07]  /*28e0*/  IMAD.MOV.U32 R45, RZ, RZ, R2 ;  /* 0x000000ffff2d7224 */ /* 0x000fce00078e0002 */
.L_x_40:
[----:B------:R-:W-:Y:S05]  /*28f0*/  BSYNC.RECONVERGENT B2 ;  /* 0x0000000000027941 */ /* 0x000fea0003800200 */
.L_x_38:
[----:B------:R-:W-:Y:S02]  /*2900*/  IMAD.MOV.U32 R9, RZ, RZ, 0x0 ;  /* 0x00000000ff097424 */ /* 0x000fe400078e00ff */
[----:B------:R-:W-:Y:S02]  /*2910*/  IMAD.MOV.U32 R3, RZ, RZ, R44 ;  /* 0x000000ffff037224 */ /* 0x000fe400078e002c */
[----:B------:R-:W-:Y:S01]  /*2920*/  IMAD.MOV.U32 R2, RZ, RZ, R45 ;  /* 0x000000ffff027224 */ /* 0x000fe200078e002d */
[----:B------:R-:W-:Y:S06]  /*2930*/  RET.REL.NODEC R8 `(_Z23FusedGetCiouBpropKernelPKfS0_S0_S0_S0_S0_PfS1_S1_S1_m) ;  /* 0xffffffd408b07950 */ /* 0x000fec0003c3ffff */
        .weak           $__internal_1_$__cuda_sm20_div_u64
        .type           $__internal_1_$__cuda_sm20_div_u64,@function
        .size           $__internal_1_$__cuda_sm20_div_u64,($__internal_2_$__cuda_sm3x_div_rn_noftz_f32_slowpath - $__internal_1_$__cuda_sm20_div_u64)
$__internal_1_$__cuda_sm20_div_u64:
[----:B------:R-:W-:Y:S01]  /*2940*/  MOV R14, R7 ;  /* 0x00000007000e7202 */ /* 0x000fe20000000f00 */
[----:B------:R-:W-:-:S04]  /*2950*/  IMAD.MOV.U32 R15, RZ, RZ, RZ ;  /* 0x000000ffff0f7224 */ /* 0x000fc800078e00ff */
[----:B------:R-:W0:Y:S08]  /*2960*/  I2F.U64.RP R6, R14 ;  /* 0x0000000e00067312 */ /* 0x000e300000309000 */
[----:B0-----:R-:W0:Y:S02]  /*2970*/  MUFU.RCP R6, R6 ;  /* 0x0000000600067308 */ /* 0x001e240000001000 */
[----:B0-----:R-:W-:-:S06]  /*2980*/  VIADD R8, R6, 0x1ffffffe ;  /* 0x1ffffffe06087836 */ /* 0x001fcc0000000000 */
[----:B------:R-:W0:Y:S02]  /*2990*/  F2I.U64.TRUNC R8, R8 ;  /* 0x0000000800087311 */ /* 0x000e24000020d800 */
[----:B0-----:R-:W-:-:S04]  /*29a0*/  IMAD.WIDE.U32 R12, R8, R7, RZ ;  /* 0x00000007080c7225 */ /* 0x001fc800078e00ff */
[----:B------:R-:W-:Y:S01]  /*29b0*/  IMAD R13, R9, R7, R13 ;  /* 0x00000007090d7224 */ /* 0x000fe200078e020d */
[----:B------:R-:W-:-:S05]  /*29c0*/  IADD3 R11, P0, PT, RZ, -R12, RZ ;  /* 0x8000000cff0b7210 */ /* 0x000fca0007f1e0ff */
[----:B------:R-:W-:-:S04]  /*29d0*/  IMAD.HI.U32 R12, R8, R11, RZ ;  /* 0x0000000b080c7227 */ /* 0x000fc800078e00ff */
[----:B------:R-:W-:Y:S02]  /*29e0*/  IMAD.X R17, RZ, RZ, ~R13, P0 ;  /* 0x000000ffff117224 */ /* 0x000fe400000e0e0d */
[----:B------:R-:W-:Y:S02]  /*29f0*/  IMAD.MOV.U32 R13, RZ, RZ, R8 ;  /* 0x000000ffff0d7224 */ /* 0x000fe400078e0008 */
[-C--:B------:R-:W-:Y:S02]  /*2a00*/  IMAD R15, R9, R17.reuse, RZ ;  /* 0x00000011090f7224 */ /* 0x080fe400078e02ff */
[----:B------:R-:W-:-:S04]  /*2a10*/  IMAD.WIDE.U32 R12, P0, R8, R17, R12 ;  /* 0x00000011080c7225 */ /* 0x000fc8000780000c */
[----:B------:R-:W-:-:S04]  /*2a20*/  IMAD.HI.U32 R17, R9, R17, RZ ;  /* 0x0000001109117227 */ /* 0x000fc800078e00ff */
[----:B------:R-:W-:-:S04]  /*2a30*/  IMAD.HI.U32 R12, P1, R9, R11, R12 ;  /* 0x0000000b090c7227 */ /* 0x000fc8000782000c */
[----:B------:R-:W-:Y:S01]  /*2a40*/  IMAD.X R6, R17, 0x1, R9, P0 ;  /* 0x0000000111067824 */ /* 0x000fe200000e0609 */
[----:B------:R-:W-:-:S04]  /*2a50*/  IADD3 R13, P2, PT, R15, R12, RZ ;  /* 0x0000000c0f0d7210 */ /* 0x000fc80007f5e0ff */
[----:B------:R-:W-:Y:S01]  /*2a60*/  IADD3.X R11, PT, PT, RZ, RZ, R6, P2, P1 ;  /* 0x000000ffff0b7210 */ /* 0x000fe200017e2406 */
[----:B------:R-:W-:-:S03]  /*2a70*/  IMAD.WIDE.U32 R8, R13, R7, RZ ;  /* 0x000000070d087225 */ /* 0x000fc600078e00ff */
[----:B------:R-:W-:Y:S01]  /*2a80*/  IADD3 R15, P0, PT, RZ, -R8, RZ ;  /* 0x80000008ff0f7210 */ /* 0x000fe20007f1e0ff */
[----:B------:R-:W-:Y:S02]  /*2a90*/  IMAD R8, R11, R7, R9 ;  /* 0x000000070b087224 */ /* 0x000fe400078e0209 */
[----:B------:R-:W-:Y:S02]  /*2aa0*/  IMAD.MOV.U32 R9, RZ, RZ, RZ ;  /* 0x000000ffff097224 */ /* 0x000fe400078e00ff */
[----:B------:R-:W-:-:S04]  /*2ab0*/  IMAD.HI.U32 R12, R13, R15, RZ ;  /* 0x0000000f0d0c7227 */ /* 0x000fc800078e00ff */
[----:B------:R-:W-:-:S04]  /*2ac0*/  IMAD.X R8, RZ, RZ, ~R8, P0 ;  /* 0x000000ffff087224 */ /* 0x000fc800000e0e08 */
[----:B------:R-:W-:-:S04]  /*2ad0*/  IMAD.WIDE.U32 R12, P0, R13, R8, R12 ;  /* 0x000000080d0c7225 */ /* 0x000fc8000780000c */
[C---:B------:R-:W-:Y:S02]  /*2ae0*/  IMAD R6, R11.reuse, R8, RZ ;  /* 0x000000080b067224 */ /* 0x040fe400078e02ff */
[----:B------:R-:W-:-:S04]  /*2af0*/  IMAD.HI.U32 R13, P1, R11, R15, R12 ;  /* 0x0000000f0b0d7227 */ /* 0x000fc8000782000c */
[----:B------:R-:W-:Y:S01]  /*2b00*/  IMAD.HI.U32 R8, R11, R8, RZ ;  /* 0x000000080b087227 */ /* 0x000fe200078e00ff */
[----:B------:R-:W-:-:S03]  /*2b10*/  IADD3 R13, P2, PT, R6, R13, RZ ;  /* 0x0000000d060d7210 */ /* 0x000fc60007f5e0ff */
[----:B------:R-:W-:Y:S02]  /*2b20*/  IMAD.X R11, R8, 0x1, R11, P0 ;  /* 0x00000001080b7824 */ /* 0x000fe400000e060b */
[----:B------:R-:W-:-:S03]  /*2b30*/  IMAD.HI.U32 R8, R13, R0, RZ ;  /* 0x000000000d087227 */ /* 0x000fc600078e00ff */
[----:B------:R-:W-:Y:S01]  /*2b40*/  IADD3.X R11, PT, PT, RZ, RZ, R11, P2, P1 ;  /* 0x000000ffff0b7210 */ /* 0x000fe200017e240b */
[----:B------:R-:W-:-:S04]  /*2b50*/  IMAD.WIDE.U32 R8, R13, R3, R8 ;  /* 0x000000030d087225 */ /* 0x000fc800078e0008 */
[C---:B------:R-:W-:Y:S02]  /*2b60*/  IMAD R13, R11.reuse, R3, RZ ;  /* 0x000000030b0d7224 */ /* 0x040fe400078e02ff */
[----:B------:R-:W-:-:S04]  /*2b70*/  IMAD.HI.U32 R8, P0, R11, R0, R8 ;  /* 0x000000000b087227 */ /* 0x000fc80007800008 */
[----:B------:R-:W-:Y:S01]  /*2b80*/  IMAD.HI.U32 R6, R11, R3, RZ ;  /* 0x000000030b067227 */ /* 0x000fe200078e00ff */
[----:B------:R-:W-:-:S03]  /*2b90*/  IADD3 R12, P1, PT, R13, R8, RZ ;  /* 0x000000080d0c7210 */ /* 0x000fc60007f3e0ff */
[----:B------:R-:W-:Y:S02]  /*2ba0*/  IMAD.X R6, RZ, RZ, R6, P0 ;  /* 0x000000ffff067224 */ /* 0x000fe400000e0606 */
[----:B------:R-:W-:-:S04]  /*2bb0*/  IMAD.WIDE.U32 R8, R12, R7, RZ ;  /* 0x000000070c087225 */ /* 0x000fc800078e00ff */
[----:B------:R-:W-:Y:S01]  /*2bc0*/  IMAD.X R6, RZ, RZ, R6, P1 ;  /* 0x000000ffff067224 */ /* 0x000fe200008e0606 */
[----:B------:R-:W-:-:S03]  /*2bd0*/  IADD3 R16, P0, PT, -R8, R0, RZ ;  /* 0x0000000008107210 */ /* 0x000fc60007f1e1ff */
[----:B------:R-:W-:Y:S01]  /*2be0*/  IMAD R14, R6, R7, R9 ;  /* 0x00000007060e7224 */ /* 0x000fe200078e0209 */
[----:B------:R-:W-:-:S03]  /*2bf0*/  IADD3 R0, P1, PT, -R7, R16, RZ ;  /* 0x0000001007007210 */ /* 0x000fc60007f3e1ff */
[----:B------:R-:W-:Y:S01]  /*2c00*/  IMAD.X R11, R3, 0x1, ~R14, P0 ;  /* 0x00000001030b7824 */ /* 0x000fe200000e0e0e */
[----:B------:R-:W-:Y:S02]  /*2c10*/  ISETP.GE.U32.AND P0, PT, R16, R7, PT ;  /* 0x000000071000720c */ /* 0x000fe40003f06070 */
[----:B------:R-:W-:Y:S02]  /*2c20*/  IADD3 R3, P2, PT, R12, 0x1, RZ ;  /* 0x000000010c037810 */ /* 0x000fe40007f5e0ff */
[C---:B------:R-:W-:Y:S02]  /*2c30*/  ISETP.GE.U32.AND.EX P0, PT, R11.reuse, RZ, PT, P0 ;  /* 0x000000ff0b00720c */ /* 0x040fe40003f06100 */
[----:B------:R-:W-:Y:S02]  /*2c40*/  IADD3.X R8, PT, PT, R11, -0x1, RZ, P1, !PT ;  /* 0xffffffff0b087810 */ /* 0x000fe40000ffe4ff */
[----:B------:R-:W-:Y:S02]  /*2c50*/  IADD3.X R9, PT, PT, RZ, R6, RZ, P2, !PT ;  /* 0x00000006ff097210 */ /* 0x000fe400017fe4ff */
[----:B------:R-:W-:-:S02]  /*2c60*/  SEL R0, R0, R16, P0 ;  /* 0x0000001000007207 */ /* 0x000fc40000000000 */
[----:B------:R-:W-:Y:S02]  /*2c70*/  SEL R3, R3, R12, P0 ;  /* 0x0000000c03037207 */ /* 0x000fe40000000000 */
[----:B------:R-:W-:Y:S02]  /*2c80*/  SEL R8, R8, R11, P0 ;  /* 0x0000000b08087207 */ /* 0x000fe40000000000 */
[----:B------:R-:W-:Y:S02]  /*2c90*/  SEL R6, R9, R6, P0 ;  /* 0x0000000609067207 */ /* 0x000fe40000000000 */
[----:B------:R-:W-:Y:S02]  /*2ca0*/  ISETP.GE.U32.AND P0, PT, R0, R7, PT ;  /* 0x000000070000720c */ /* 0x000fe40003f06070 */
[----:B------:R-:W-:Y:S02]  /*2cb0*/  IADD3 R0, P2, PT, R3, 0x1, RZ ;  /* 0x0000000103007810 */ /* 0x000fe40007f5e0ff */
[----:B------:R-:W-:-:S02]  /*2cc0*/  ISETP.GE.U32.AND.EX P0, PT, R8, RZ, PT, P0 ;  /* 0x000000ff0800720c */ /* 0x000fc40003f06100 */
[----:B------:R-:W-:Y:S01]  /*2cd0*/  ISETP.NE.U32.AND P1, PT, R7, RZ, PT ;  /* 0x000000ff0700720c */ /* 0x000fe20003f25070 */
[----:B------:R-:W-:Y:S01]  /*2ce0*/  IMAD.X R9, RZ, RZ, R6, P2 ;  /* 0x000000ffff097224 */ /* 0x000fe200010e0606 */
[----:B------:R-:W-:Y:S01]  /*2cf0*/  SEL R0, R0, R3, P0 ;  /* 0x0000000300007207 */ /* 0x000fe20000000000 */
[----:B------:R-:W-:Y:S01]  /*2d00*/  IMAD.MOV.U32 R3, RZ, RZ, 0x0 ;  /* 0x00000000ff037424 */ /* 0x000fe200078e00ff */
[----:B------:R-:W-:Y:S02]  /*2d10*/  ISETP.NE.AND.EX P1, PT, RZ, RZ, PT, P1 ;  /* 0x000000ffff00720c */ /* 0x000fe40003f25310 */
[----:B------:R-:W-:Y:S02]  /*2d20*/  SEL R9, R9, R6, P0 ;  /* 0x0000000609097207 */ /* 0x000fe40000000000 */
[----:B------:R-:W-:Y:S02]  /*2d30*/  SEL R0, R0, 0xffffffff, P1 ;  /* 0xffffffff00007807 */ /* 0x000fe40000800000 */
[----:B------:R-:W-:Y:S01]  /*2d40*/  SEL R9, R9, 0xffffffff, P1 ;  /* 0xffffffff09097807 */ /* 0x000fe20000800000 */
[----:B------:R-:W-:Y:S06]  /*2d50*/  RET.REL.NODEC R2 `(_Z23FusedGetCiouBpropKernelPKfS0_S0_S0_S0_S0_PfS1_S1_S1_m) ;  /* 0xffffffd002a87950 */ /* 0x000fec0003c3ffff */
        .weak           $__internal_2_$__cuda_sm3x_div_rn_noftz_f32_slowpath
        .type           $__internal_2_$__cuda_sm3x_div_rn_noftz_f32_slowpath,@function
        .size           $__internal_2_$__cuda_sm3x_div_rn_noftz_f32_slowpath,(.L_x_102 - $__internal_2_$__cuda_sm3x_div_rn_noftz_f32_slowpath)
$__internal_2_$__cuda_sm3x_div_rn_noftz_f32_slowpath:
[----:B------:R-:W-:Y:S01]  /*2d60*/  SHF.R.U32.HI R8, RZ, 0x17, R15 ;  /* 0x00000017ff087819 */ /* 0x000fe2000001160f */
[----:B------:R-:W-:Y:S01]  /*2d70*/  BSSY.RECONVERGENT B1, `(.L_x_43) ;  /* 0x0000063000017945 */ /* 0x000fe20003800200 */
[----:B------:R-:W-:Y:S02]  /*2d80*/  SHF.R.U32.HI R12, RZ, 0x17, R2 ;  /* 0x00000017ff0c7819 */ /* 0x000fe40000011602 */
[----:B------:R-:W-:Y:S02]  /*2d90*/  LOP3.LUT R8, R8, 0xff, RZ, 0xc0, !PT ;  /* 0x000000ff08087812 */ /* 0x000fe400078ec0ff */
[----:B------:R-:W-:-:S03]  /*2da0*/  LOP3.LUT R12, R12, 0xff, RZ, 0xc0, !PT ;  /* 0x000000ff0c0c7812 */ /* 0x000fc600078ec0ff */
[----:B------:R-:W-:Y:S02]  /*2db0*/  VIADD R13, R8, 0xffffffff ;  /* 0xffffffff080d7836 */ /* 0x000fe40000000000 */
[----:B------:R-:W-:-:S03]  /*2dc0*/  VIADD R14, R12, 0xffffffff ;  /* 0xffffffff0c0e7836 */ /* 0x000fc60000000000 */
[----:B------:R-:W-:-:S04]  /*2dd0*/  ISETP.GT.U32.AND P0, PT, R13, 0xfd, PT ;  /* 0x000000fd0d00780c */ /* 0x000fc80003f04070 */
[----:B------:R-:W-:-:S13]  /*2de0*/  ISETP.GT.U32.OR P0, PT, R14, 0xfd, P0 ;  /* 0x000000fd0e00780c */ /* 0x000fda0000704470 */
[----:B------:R-:W-:Y:S01]  /*2df0*/  @!P0 IMAD.MOV.U32 R9, RZ, RZ, RZ ;  /* 0x000000ffff098224 */ /* 0x000fe200078e00ff */
[----:B------:R-:W-:Y:S06]  /*2e00*/  @!P0 BRA `(.L_x_44) ;  /* 0x00000000005c8947 */ /* 0x000fec0003800000 */
[----:B------:R-:W-:Y:S02]  /*2e10*/  FSETP.GTU.FTZ.AND P0, PT, |R2|, +INF , PT ;  /* 0x7f8000000200780b */ /* 0x000fe40003f1c200 */
[----:B------:R-:W-:-:S04]  /*2e20*/  FSETP.GTU.FTZ.AND P1, PT, |R15|, +INF , PT ;  /* 0x7f8000000f00780b */ /* 0x000fc80003f3c200 */
[----:B------:R-:W-:-:S13]  /*2e30*/  PLOP3.LUT P0, PT, P0, P1, PT, 0xf8, 0x8f ;  /* 0x00000000008f781c */ /* 0x000fda0000703f70 */
[----:B------:R-:W-:Y:S05]  /*2e40*/  @P0 BRA `(.L_x_45) ;  /* 0x0000000400500947 */ /* 0x000fea0003800000 */
[----:B------:R-:W-:-:S13]  /*2e50*/  LOP3.LUT P0, RZ, R15, 0x7fffffff, R2, 0xc8, !PT ;  /* 0x7fffffff0fff7812 */ /* 0x000fda000780c802 */
[----:B------:R-:W-:Y:S05]  /*2e60*/  @!P0 BRA `(.L_x_46) ;  /* 0x0000000400408947 */ /* 0x000fea0003800000 */
[C---:B------:R-:W-:Y:S02]  /*2e70*/  FSETP.NEU.FTZ.AND P1, PT, |R2|.reuse, +INF , PT ;  /* 0x7f8000000200780b */ /* 0x040fe40003f3d200 */
[----:B------:R-:W-:Y:S02]  /*2e80*/  FSETP.NEU.FTZ.AND P2, PT, |R15|, +INF , PT ;  /* 0x7f8000000f00780b */ /* 0x000fe40003f5d200 */
[----:B------:R-:W-:-:S11]  /*2e90*/  FSETP.NEU.FTZ.AND P0, PT, |R2|, +INF , PT ;  /* 0x7f8000000200780b */ /* 0x000fd60003f1d200 */
[----:B------:R-:W-:Y:S05]  /*2ea0*/  @!P2 BRA !P1, `(.L_x_46) ;  /* 0x000000040030a947 */ /* 0x000fea0004800000 */
[----:B------:R-:W-:-:S04]  /*2eb0*/  LOP3.LUT P1, RZ, R2, 0x7fffffff, RZ, 0xc0, !PT ;  /* 0x7fffffff02ff7812 */ /* 0x000fc8000782c0ff */
[----:B------:R-:W-:-:S13]  /*2ec0*/  PLOP3.LUT P1, PT, P2, P1, PT, 0x2f, 0xf2 ;  /* 0x0000000000f2781c */ /* 0x000fda0001722577 */
[----:B------:R-:W-:Y:S05]  /*2ed0*/  @P1 BRA `(.L_x_47) ;  /* 0x00000004001c1947 */ /* 0x000fea0003800000 */
[----:B------:R-:W-:-:S04]  /*2ee0*/  LOP3.LUT P1, RZ, R15, 0x7fffffff, RZ, 0xc0, !PT ;  /* 0x7fffffff0fff7812 */ /* 0x000fc8000782c0ff */
[----:B------:R-:W-:-:S13]  /*2ef0*/  PLOP3.LUT P0, PT, P0, P1, PT, 0x2f, 0xf2 ;  /* 0x0000000000f2781c */ /* 0x000fda0000702577 */
[----:B------:R-:W-:Y:S05]  /*2f00*/  @P0 BRA `(.L_x_48) ;  /* 0x0000000400040947 */ /* 0x000fea0003800000 */
[----:B------:R-:W-:Y:S02]  /*2f10*/  ISETP.GE.AND P0, PT, R14, RZ, PT ;  /* 0x000000ff0e00720c */ /* 0x000fe40003f06270 */
[----:B------:R-:W-:-:S11]  /*2f20*/  ISETP.GE.AND P1, PT, R13, RZ, PT ;  /* 0x000000ff0d00720c */ /* 0x000fd60003f26270 */
[----:B------:R-:W-:Y:S02]  /*2f30*/  @P0 IMAD.MOV.U32 R9, RZ, RZ, RZ ;  /* 0x000000ffff090224 */ /* 0x000fe400078e00ff */
[----:B------:R-:W-:Y:S01]  /*2f40*/  @!P0 FFMA R2, R2, 1.84467440737095516160e+19, RZ ;  /* 0x5f80000002028823 */ /* 0x000fe200000000ff */
[----:B------:R-:W-:Y:S02]  /*2f50*/  @!P0 IMAD.MOV.U32 R9, RZ, RZ, -0x40 ;  /* 0xffffffc0ff098424 */ /* 0x000fe400078e00ff */
[----:B------:R-:W-:Y:S02]  /*2f60*/  @!P1 FFMA R15, R15, 1.84467440737095516160e+19, RZ ;  /* 0x5f8000000f0f9823 */ /* 0x000fe400000000ff */
[----:B------:R-:W-:-:S07]  /*2f70*/  @!P1 VIADD R9, R9, 0x40 ;  /* 0x0000004009099836 */ /* 0x000fce0000000000 */
.L_x_44:
[----:B------:R-:W-:Y:S01]  /*2f80*/  LEA R13, R8, 0xc0800000, 0x17 ;  /* 0xc0800000080d7811 */ /* 0x000fe200078eb8ff */
[----:B------:R-:W-:Y:S01]  /*2f90*/  VIADD R12, R12, 0xffffff81 ;  /* 0xffffff810c0c7836 */ /* 0x000fe20000000000 */
[----:B------:R-:W-:Y:S03]  /*2fa0*/  BSSY.RECONVERGENT B2, `(.L_x_49) ;  /* 0x0000035000027945 */ /* 0x000fe60003800200 */
[----:B------:R-:W-:Y:S01]  /*2fb0*/  IMAD.IADD R13, R15, 0x1, -R13 ;  /* 0x000000010f0d7824 */ /* 0x000fe200078e0a0d */
[C---:B------:R-:W-:Y:S01]  /*2fc0*/  IADD3 R8, PT, PT, R12.reuse, 0x7f, -R8 ;  /* 0x0000007f0c087810 */ /* 0x040fe20007ffe808 */
[----:B------:R-:W-:Y:S02]  /*2fd0*/  IMAD R2, R12, -0x800000, R2 ;  /* 0xff8000000c027824 */ /* 0x000fe400078e0202 */
[----:B------:R0:W1:Y:S01]  /*2fe0*/  MUFU.RCP R14, R13 ;  /* 0x0000000d000e7308 */ /* 0x0000620000001000 */
[----:B------:R-:W-:Y:S01]  /*2ff0*/  IADD3 R8, PT, PT, R8, R9, RZ ;  /* 0x0000000908087210 */ /* 0x000fe20007ffe0ff */
[----:B0-----:R-:W-:-:S04]  /*3000*/  FADD.FTZ R13, -R13, -RZ ;  /* 0x800000ff0d0d7221 */ /* 0x001fc80000010100 */
[----:B-1----:R-:W-:-:S04]  /*3010*/  FFMA R15, R14, R13, 1 ;  /* 0x3f8000000e0f7423 */ /* 0x002fc8000000000d */
[----:B------:R-:W-:-:S04]  /*3020*/  FFMA R15, R14, R15, R14 ;  /* 0x0000000f0e0f7223 */ /* 0x000fc8000000000e */
[----:B------:R-:W-:-:S04]  /*3030*/  FFMA R14, R2, R15, RZ ;  /* 0x0000000f020e7223 */ /* 0x000fc800000000ff */
[----:B------:R-:W-:-:S04]  /*3040*/  FFMA R32, R13, R14, R2 ;  /* 0x0000000e0d207223 */ /* 0x000fc80000000002 */
[----:B------:R-:W-:-:S04]  /*3050*/  FFMA R32, R15, R32, R14 ;  /* 0x000000200f207223 */ /* 0x000fc8000000000e */
[----:B------:R-:W-:-:S04]  /*3060*/  FFMA R2, R13, R32, R2 ;  /* 0x000000200d027223 */ /* 0x000fc80000000002 */
[----:B------:R-:W-:-:S05]  /*3070*/  FFMA R13, R15, R2, R32 ;  /* 0x000000020f0d7223 */ /* 0x000fca0000000020 */
[----:B------:R-:W-:-:S04]  /*3080*/  SHF.R.U32.HI R12, RZ, 0x17, R13 ;  /* 0x00000017ff0c7819 */ /* 0x000fc8000001160d */
[----:B------:R-:W-:-:S05]  /*3090*/  LOP3.LUT R9, R12, 0xff, RZ, 0xc0, !PT ;  /* 0x000000ff0c097812 */ /* 0x000fca00078ec0ff */
[----:B------:R-:W-:-:S04]  /*30a0*/  IMAD.IADD R9, R9, 0x1, R8 ;  /* 0x0000000109097824 */ /* 0x000fc800078e0208 */
[----:B------:R-:W-:-:S05]  /*30b0*/  VIADD R12, R9, 0xffffffff ;  /* 0xffffffff090c7836 */ /* 0x000fca0000000000 */
[----:B------:R-:W-:-:S13]  /*30c0*/  ISETP.GE.U32.AND P0, PT, R12, 0xfe, PT ;  /* 0x000000fe0c00780c */ /* 0x000fda0003f06070 */
[----:B------:R-:W-:Y:S05]  /*30d0*/  @!P0 BRA `(.L_x_50) ;  /* 0x0000000000808947 */ /* 0x000fea0003800000 */
[----:B------:R-:W-:-:S13]  /*30e0*/  ISETP.GT.AND P0, PT, R9, 0xfe, PT ;  /* 0x000000fe0900780c */ /* 0x000fda0003f04270 */
[----:B------:R-:W-:Y:S05]  /*30f0*/  @P0 BRA `(.L_x_51) ;  /* 0x00000000006c0947 */ /* 0x000fea0003800000 */
[----:B------:R-:W-:-:S13]  /*3100*/  ISETP.GE.AND P0, PT, R9, 0x1, PT ;  /* 0x000000010900780c */ /* 0x000fda0003f06270 */
[----:B------:R-:W-:Y:S05]  /*3110*/  @P0 BRA `(.L_x_52) ;  /* 0x0000000000740947 */ /* 0x000fea0003800000 */
[----:B------:R-:W-:Y:S02]  /*3120*/  ISETP.GE.AND P0, PT, R9, -0x18, PT ;  /* 0xffffffe80900780c */ /* 0x000fe40003f06270 */
[----:B------:R-:W-:-:S11]  /*3130*/  LOP3.LUT R13, R13, 0x80000000, RZ, 0xc0, !PT ;  /* 0x800000000d0d7812 */ /* 0x000fd600078ec0ff */
[----:B------:R-:W-:Y:S05]  /*3140*/  @!P0 BRA `(.L_x_52) ;  /* 0x0000000000688947 */ /* 0x000fea0003800000 */
[-CC-:B------:R-:W-:Y:S01]  /*3150*/  FFMA.RZ R8, R15, R2.reuse, R32.reuse ;  /* 0x000000020f087223 */ /* 0x180fe2000000c020 */
[----:B------:R-:W-:Y:S02]  /*3160*/  VIADD R14, R9, 0x20 ;  /* 0x00000020090e7836 */ /* 0x000fe40000000000 */
[-CC-:B------:R-:W-:Y:S01]  /*3170*/  FFMA.RP R12, R15, R2.reuse, R32.reuse ;  /* 0x000000020f0c7223 */ /* 0x180fe20000008020 */
[----:B------:R-:W-:Y:S01]  /*3180*/  ISETP.NE.AND P2, PT, R9, RZ, PT ;  /* 0x000000ff0900720c */ /* 0x000fe20003f45270 */
[----:B------:R-:W-:Y:S01]  /*3190*/  FFMA.RM R2, R15, R2, R32 ;  /* 0x000000020f027223 */ /* 0x000fe20000004020 */
[----:B------:R-:W-:Y:S02]  /*31a0*/  LOP3.LUT R8, R8, 0x7fffff, RZ, 0xc0, !PT ;  /* 0x007fffff08087812 */ /* 0x000fe400078ec0ff */
[----:B------:R-:W-:Y:S01]  /*31b0*/  ISETP.NE.AND P1, PT, R9, RZ, PT ;  /* 0x000000ff0900720c */ /* 0x000fe20003f25270 */
[----:B------:R-:W-:Y:S01]  /*31c0*/  IMAD.MOV R9, RZ, RZ, -R9 ;  /* 0x000000ffff097224 */ /* 0x000fe200078e0a09 */
[----:B------:R-:W-:-:S02]  /*31d0*/  LOP3.LUT R8, R8, 0x800000, RZ, 0xfc, !PT ;  /* 0x0080000008087812 */ /* 0x000fc400078efcff */
[----:B------:R-:W-:Y:S02]  /*31e0*/  FSETP.NEU.FTZ.AND P0, PT, R12, R2, PT ;  /* 0x000000020c00720b */ /* 0x000fe40003f1d000 */
[----:B------:R-:W-:Y:S02]  /*31f0*/  SHF.L.U32 R14, R8, R14, RZ ;  /* 0x0000000e080e7219 */ /* 0x000fe400000006ff */
[----:B------:R-:W-:Y:S02]  /*3200*/  SEL R9, R9, RZ, P2 ;  /* 0x000000ff09097207 */ /* 0x000fe40001000000 */
[----:B------:R-:W-:Y:S02]  /*3210*/  ISETP.NE.AND P1, PT, R14, RZ, P1 ;  /* 0x000000ff0e00720c */ /* 0x000fe40000f25270 */
[----:B------:R-:W-:Y:S02]  /*3220*/  SHF.R.U32.HI R9, RZ, R9, R8 ;  /* 0x00000009ff097219 */ /* 0x000fe40000011608 */
[----:B------:R-:W-:-:S02]  /*3230*/  PLOP3.LUT P0, PT, P0, P1, PT, 0xf8, 0x8f ;  /* 0x00000000008f781c */ /* 0x000fc40000703f70 */
[----:B------:R-:W-:Y:S02]  /*3240*/  SHF.R.U32.HI R8, RZ, 0x1, R9 ;  /* 0x00000001ff087819 */ /* 0x000fe40000011609 */
[----:B------:R-:W-:-:S04]  /*3250*/  SEL R2, RZ, 0x1, !P0 ;  /* 0x00000001ff027807 */ /* 0x000fc80004000000 */
[----:B------:R-:W-:-:S04]  /*3260*/  LOP3.LUT R2, R2, 0x1, R8, 0xf8, !PT ;  /* 0x0000000102027812 */ /* 0x000fc800078ef808 */
[----:B------:R-:W-:-:S05]  /*3270*/  LOP3.LUT R2, R2, R9, RZ, 0xc0, !PT ;  /* 0x0000000902027212 */ /* 0x000fca00078ec0ff */
[----:B------:R-:W-:-:S05]  /*3280*/  IMAD.IADD R2, R8, 0x1, R2 ;  /* 0x0000000108027824 */ /* 0x000fca00078e0202 */
[----:B------:R-:W-:Y:S01]  /*3290*/  LOP3.LUT R13, R2, R13, RZ, 0xfc, !PT ;  /* 0x0000000d020d7212 */ /* 0x000fe200078efcff */
[----:B------:R-:W-:Y:S06]  /*32a0*/  BRA `(.L_x_52) ;  /* 0x0000000000107947 */ /* 0x000fec0003800000 */
.L_x_51:
[----:B------:R-:W-:-:S04]  /*32b0*/  LOP3.LUT R13, R13, 0x80000000, RZ, 0xc0, !PT ;  /* 0x800000000d0d7812 */ /* 0x000fc800078ec0ff */
[----:B------:R-:W-:Y:S01]  /*32c0*/  LOP3.LUT R13, R13, 0x7f800000, RZ, 0xfc, !PT ;  /* 0x7f8000000d0d7812 */ /* 0x000fe200078efcff */
[----:B------:R-:W-:Y:S06]  /*32d0*/  BRA `(.L_x_52) ;  /* 0x0000000000047947 */ /* 0x000fec0003800000 */
.L_x_50:
[----:B------:R-:W-:-:S07]  /*32e0*/  IMAD R13, R8, 0x800000, R13 ;  /* 0x00800000080d7824 */ /* 0x000fce00078e020d */
.L_x_52:
[----:B------:R-:W-:Y:S05]  /*32f0*/  BSYNC.RECONVERGENT B2 ;  /* 0x0000000000027941 */ /* 0x000fea0003800200 */
.L_x_49:
[----:B------:R-:W-:Y:S01]  /*3300*/  IMAD.MOV.U32 R2, RZ, RZ, R13 ;  /* 0x000000ffff027224 */ /* 0x000fe200078e000d */
[----:B------:R-:W-:Y:S06]  /*3310*/  BRA `(.L_x_53) ;  /* 0x0000000000207947 */ /* 0x000fec0003800000 */
.L_x_48:
[----:B------:R-:W-:-:S04]  /*3320*/  LOP3.LUT R2, R15, 0x80000000, R2, 0x48, !PT ;  /* 0x800000000f027812 */ /* 0x000fc800078e4802 */
[----:B------:R-:W-:Y:S01]  /*3330*/  LOP3.LUT R2, R2, 0x7f800000, RZ, 0xfc, !PT ;  /* 0x7f80000002027812 */ /* 0x000fe200078efcff */
[----:B------:R-:W-:Y:S06]  /*3340*/  BRA `(.L_x_53) ;  /* 0x0000000000147947 */ /* 0x000fec0003800000 */
.L_x_47:
[----:B------:R-:W-:Y:S01]  /*3350*/  LOP3.LUT R2, R15, 0x80000000, R2, 0x48, !PT ;  /* 0x800000000f027812 */ /* 0x000fe200078e4802 */
[----:B------:R-:W-:Y:S06]  /*3360*/  BRA `(.L_x_53) ;  /* 0x00000000000c7947 */ /* 0x000fec0003800000 */
.L_x_46:
[----:B------:R-:W0:Y:S01]  /*3370*/  MUFU.RSQ R2, -QNAN ;  /* 0xffc0000000027908 */ /* 0x000e220000001400 */
[----:B------:R-:W-:Y:S05]  /*3380*/  BRA `(.L_x_53) ;  /* 0x0000000000047947 */ /* 0x000fea0003800000 */
.L_x_45:
[----:B------:R-:W-:-:S07]  /*3390*/  FADD.FTZ R2, R2, R15 ;  /* 0x0000000f02027221 */ /* 0x000fce0000010000 */
.L_x_53:
[----:B------:R-:W-:Y:S05]  /*33a0*/  BSYNC.RECONVERGENT B1 ;  /* 0x0000000000017941 */ /* 0x000fea0003800200 */
.L_x_43:
[----:B------:R-:W-:Y:S02]  /*33b0*/  IMAD.MOV.U32 R8, RZ, RZ, R3 ;  /* 0x000000ffff087224 */ /* 0x000fe400078e0003 */
[----:B------:R-:W-:-:S04]  /*33c0*/  IMAD.MOV.U32 R9, RZ, RZ, 0x0 ;  /* 0x00000000ff097424 */ /* 0x000fc800078e00ff */
[----:B0-----:R-:W-:Y:S05]  /*33d0*/  RET.REL.NODEC R8 `(_Z23FusedGetCiouBpropKernelPKfS0_S0_S0_S0_S0_PfS1_S1_S1_m) ;  /* 0xffffffcc08087950 */ /* 0x001fea0003c3ffff */
.L_x_54:
[----:B------:R-:W-:-:S00]  /*33e0*/  BRA `(.L_x_54) ;  /* 0xfffffffc00fc7947 */ /* 0x000fc0000383ffff */
[----:B------:R-:W-:-:S00]  /*33f0*/  NOP ;  /* 0x0000000000007918 */ /* 0x000fc00000000000 */
        /* <DEDUP_REMOVED lines=8> */
.L_x_102:


//--------------------- .text._Z18FusedGetCiouKernelPKfS0_S0_S0_PfS1_m --------------------------
	.section	.text._Z18FusedGetCiouKernelPKfS0_S0_S0_PfS1_m,"ax",@progbits
	.align	128
        .global         _Z18FusedGetCiouKernelPKfS0_S0_S0_PfS1_m
        .type           _Z18FusedGetCiouKernelPKfS0_S0_S0_PfS1_m,@function
        .size           _Z18FusedGetCiouKernelPKfS0_S0_S0_PfS1_m,(.L_x_105 - _Z18FusedGetCiouKernelPKfS0_S0_S0_PfS1_m)
        .other          _Z18FusedGetCiouKernelPKfS0_S0_S0_PfS1_m,@"STO_CUDA_ENTRY STV_DEFAULT"
_Z18FusedGetCiouKernelPKfS0_S0_S0_PfS1_m:
.text._Z18FusedGetCiouKernelPKfS0_S0_S0_PfS1_m:
        /* <DEDUP_REMOVED lines=18> */
[----:B------:R-:W-:Y:S02]  /*0120*/  ISETP.GE.U32.AND.EX P0, PT, R6, UR7, PT, P0 ;  /* 0x0000000706007c0c */ /* 0x000fe4000bf06100 */
        /* <DEDUP_REMOVED lines=27> */
.L_x_56:
[----:B------:R-:W-:-:S07]  /*02e0*/  MOV R2, 0x300 ;  /* 0x0000030000027802 */ /* 0x000fce0000000f00 */
[----:B------:R-:W-:Y:S05]  /*02f0*/  CALL.REL.NOINC `($__internal_4_$__cuda_sm20_div_u64) ;  /* 0x0000001c006c7944 */ /* 0x000fea0003c00000 */
[----:B------:R-:W-:Y:S02]  /*0300*/  IMAD.MOV.U32 R2, RZ, RZ, R0 ;  /* 0x000000ffff027224 */ /* 0x000fe400078e0000 */
[----:B------:R-:W-:-:S07]  /*0310*/  IMAD.MOV.U32 R3, RZ, RZ, R9 ;  /* 0x000000ffff037224 */ /* 0x000fce00078e0009 */
.L_x_57:
[----:B------:R-:W-:Y:S05]  /*0320*/  BSYNC.RECONVERGENT B0 ;  /* 0x0000000000007941 */ /* 0x000fea0003800200 */
.L_x_55:
[----:B------:R-:W-:Y:S01]  /*0330*/  IADD3 R13, P1, PT, R2, R13, RZ ;  /* 0x0000000d020d7210 */ /* 0x000fe20007f3e0ff */
[----:B------:R-:W0:Y:S01]  /*0340*/  LDCU.64 UR4, c[0x0][0x358] ;  /* 0x00006b00ff0477ac */ /* 0x000e220008000a00 */
[----:B------:R-:W-:Y:S02]  /*0350*/  BSSY.RECONVERGENT B0, `(.L_x_58) ;  /* 0x0000058000007945 */ /* 0x000fe40003800200 */
[----:B------:R-:W-:Y:S01]  /*0360*/  LOP3.LUT R0, R13, 0x3, RZ, 0xc0, !PT ;  /* 0x000000030d007812 */ /* 0x000fe200078ec0ff */
[----:B------:R-:W1:Y:S01]  /*0370*/  LDCU.128 UR8, c[0x0][0x380] ;  /* 0x00007000ff0877ac */ /* 0x000e620008000c00 */
[----:B------:R-:W-:Y:S02]  /*0380*/  IMAD.X R12, RZ, RZ, R3, P1 ;  /* 0x000000ffff0c7224 */ /* 0x000fe400008e0603 */
[----:B------:R-:W-:Y:S01]  /*0390*/  ISETP.NE.U32.AND P0, PT, R0, 0x3, PT ;  /* 0x000000030000780c */ /* 0x000fe20003f05070 */
[----:B------:R-:W2:Y:S03]  /*03a0*/  LDCU.128 UR12, c[0x0][0x390] ;  /* 0x00007200ff0c77ac */ /* 0x000ea60008000c00 */
[----:B------:R-:W-:Y:S01]  /*03b0*/  ISETP.NE.AND.EX P0, PT, RZ, RZ, PT, P0 ;  /* 0x000000ffff00720c */ /* 0x000fe20003f05300 */
[----:B------:R-:W3:-:S12]  /*03c0*/  LDCU.128 UR16, c[0x0][0x3a0] ;  /* 0x00007400ff1077ac */ /* 0x000ed80008000c00 */
[----:B01----:R-:W-:Y:S05]  /*03d0*/  @!P0 BRA `(.L_x_59) ;  /* 0x00000004003c8947 */ /* 0x003fea0003800000 */
[----:B------:R-:W-:Y:S01]  /*03e0*/  VIADD R17, R13, 0x1 ;  /* 0x000000010d117836 */ /* 0x000fe20000000000 */
[C---:B------:R-:W-:Y:S01]  /*03f0*/  SHF.L.U64.HI R14, R4.reuse, 0x2, R5 ;  /* 0x00000002040e7819 */ /* 0x040fe20000010205 */
[----:B------:R-:W-:Y:S01]  /*0400*/  IMAD.MOV.U32 R16, RZ, RZ, RZ ;  /* 0x000000ffff107224 */ /* 0x000fe200078e00ff */
[----:B------:R-:W-:Y:S02]  /*0410*/  SHF.L.U32 R15, R4, 0x2, RZ ;  /* 0x00000002040f7819 */ /* 0x000fe400000006ff */
[----:B------:R-:W-:-:S07]  /*0420*/  LOP3.LUT R17, R17, 0x3, RZ, 0xc0, !PT ;  /* 0x0000000311117812 */ /* 0x000fce00078ec0ff */
.L_x_64:
[C---:B------:R-:W-:Y:S02]  /*0430*/  IADD3 R8, P0, PT, R15.reuse, UR8, RZ ;  /* 0x000000080f087c10 */ /* 0x040fe4000ff1e0ff */
[----:B------:R-:W-:Y:S02]  /*0440*/  IADD3 R20, P1, PT, R15, UR10, RZ ;  /* 0x0000000a0f147c10 */ /* 0x000fe4000ff3e0ff */
[C---:B------:R-:W-:Y:S02]  /*0450*/  IADD3.X R9, PT, PT, R14.reuse, UR9, RZ, P0, !PT ;  /* 0x000000090e097c10 */ /* 0x040fe400087fe4ff */
[----:B------:R-:W-:-:S03]  /*0460*/  IADD3.X R21, PT, PT, R14, UR11, RZ, P1, !PT ;  /* 0x0000000b0e157c10 */ /* 0x000fc60008ffe4ff */
[----:B------:R-:W4:Y:S04]  /*0470*/  LDG.E R8, desc[UR4][R8.64] ;  /* 0x0000000408087981 */ /* 0x000f28000c1e1900 */
[----:B------:R-:W4:Y:S01]  /*0480*/  LDG.E R6, desc[UR4][R20.64] ;  /* 0x0000000414067981 */ /* 0x000f22000c1e1900 */
[----:B------:R-:W-:Y:S01]  /*0490*/  UMOV UR6, 0xa0000000 ;  /* 0xa000000000067882 */ /* 0x000fe20000000000 */
[----:B------:R-:W-:Y:S01]  /*04a0*/  UMOV UR7, 0x3e7ad7f2 ;  /* 0x3e7ad7f200077882 */ /* 0x000fe20000000000 */
[----:B------:R-:W-:Y:S01]  /*04b0*/  BSSY.RECONVERGENT B1, `(.L_x_60) ;  /* 0x000001a000017945 */ /* 0x000fe20003800200 */
[----:B----4-:R-:W-:-:S04]  /*04c0*/  FADD R0, R8, -R6 ;  /* 0x8000000608007221 */ /* 0x010fc80000000000 */
[----:B------:R-:W0:Y:S02]  /*04d0*/  F2F.F64.F32 R2, R0 ;  /* 0x0000000000027310 */ /* 0x000e240000201800 */
[----:B0-----:R-:W-:-:S08]  /*04e0*/  DADD R2, R2, 1 ;  /* 0x3ff0000002027429 */ /* 0x001fd00000000000 */
[----:B------:R-:W-:Y:S01]  /*04f0*/  DADD R10, R2, UR6 ;  /* 0x00000006020a7e29 */ /* 0x000fe20008000000 */
[----:B------:R-:W-:-:S05]  /*0500*/  IMAD.MOV.U32 R2, RZ, RZ, 0x1 ;  /* 0x00000001ff027424 */ /* 0x000fca00078e00ff */
[----:B------:R-:W0:Y:S02]  /*0510*/  MUFU.RCP64H R3, R11 ;  /* 0x0000000b00037308 */ /* 0x000e240000001800 */
[----:B0-----:R-:W-:-:S08]  /*0520*/  DFMA R18, -R10, R2, 1 ;  /* 0x3ff000000a12742b */ /* 0x001fd00000000102 */
[----:B------:R-:W-:-:S08]  /*0530*/  DFMA R18, R18, R18, R18 ;  /* 0x000000121212722b */ /* 0x000fd00000000012 */
[----:B------:R-:W-:Y:S02]  /*0540*/  DFMA R2, R2, R18, R2 ;  /* 0x000000120202722b */ /* 0x000fe40000000002 */
[----:B------:R-:W0:Y:S06]  /*0550*/  F2F.F64.F32 R18, R8 ;  /* 0x0000000800127310 */ /* 0x000e2c0000201800 */
[----:B------:R-:W-:-:S08]  /*0560*/  DFMA R20, -R10, R2, 1 ;  /* 0x3ff000000a14742b */ /* 0x000fd00000000102 */
[----:B------:R-:W-:Y:S01]  /*0570*/  DFMA R2, R2, R20, R2 ;  /* 0x000000140202722b */ /* 0x000fe20000000002 */
[----:B0-----:R-:W-:-:S07]  /*0580*/  FSETP.GEU.AND P1, PT, |R19|, 6.5827683646048100446e-37, PT ;  /* 0x036000001300780b */ /* 0x001fce0003f2e200 */
        /* <DEDUP_REMOVED lines=9> */
[----:B------:R-:W-:-:S07]  /*0620*/  IMAD.MOV.U32 R9, RZ, RZ, R11 ;  /* 0x000000ffff097224 */ /* 0x000fce00078e000b */
[----:B--23--:R-:W-:Y:S05]  /*0630*/  CALL.REL.NOINC `($__internal_3_$__cuda_sm20_div_rn_f64_full) ;  /* 0x0000001400047944 */ /* 0x00cfea0003c00000 */
[----:B------:R-:W-:-:S07]  /*0640*/  IMAD.MOV.U32 R3, RZ, RZ, R0 ;  /* 0x000000ffff037224 */ /* 0x000fce00078e0000 */
.L_x_61:
[----:B--23--:R-:W-:Y:S05]  /*0650*/  BSYNC.RECONVERGENT B1 ;  /* 0x0000000000017941 */ /* 0x00cfea0003800200 */
.L_x_60:
[----:B------:R-:W-:-:S04]  /*0660*/  IADD3 R20, P0, PT, R15, UR14, RZ ;  /* 0x0000000e0f147c10 */ /* 0x000fc8000ff1e0ff */
[----:B------:R-:W-:-:S06]  /*0670*/  IADD3.X R21, PT, PT, R14, UR15, RZ, P0, !PT ;  /* 0x0000000f0e157c10 */ /* 0x000fcc00087fe4ff */
[----:B------:R-:W2:Y:S01]  /*0680*/  LDG.E R21, desc[UR4][R20.64] ;  /* 0x0000000414157981 */ /* 0x000ea2000c1e1900 */
[----:B------:R-:W-:-:S04]  /*0690*/  IADD3 R10, P0, PT, R15, UR12, RZ ;  /* 0x0000000c0f0a7c10 */ /* 0x000fc8000ff1e0ff */
[----:B------:R-:W-:-:S05]  /*06a0*/  IADD3.X R11, PT, PT, R14, UR13, RZ, P0, !PT ;  /* 0x0000000d0e0b7c10 */ /* 0x000fca00087fe4ff */
[----:B------:R-:W3:Y:S01]  /*06b0*/  LDG.E R0, desc[UR4][R10.64] ;  /* 0x000000040a007981 */ /* 0x000ee2000c1e1900 */
[----:B------:R0:W1:Y:S01]  /*06c0*/  F2F.F32.F64 R18, R2 ;  /* 0x0000000200127310 */ /* 0x0000620000301000 */
[----:B------:R-:W-:Y:S07]  /*06d0*/  BSSY.RECONVERGENT B1, `(.L_x_62) ;  /* 0x000000e000017945 */ /* 0x000fee0003800200 */
[----:B--2---:R-:W2:Y:S08]  /*06e0*/  MUFU.RCP R9, R21 ;  /* 0x0000001500097308 */ /* 0x004eb00000001000 */
[----:B---3--:R-:W3:Y:S01]  /*06f0*/  FCHK P0, R0, R21 ;  /* 0x0000001500007302 */ /* 0x008ee20000000000 */
[----:B--2---:R-:W-:-:S04]  /*0700*/  FFMA R22, -R21, R9, 1 ;  /* 0x3f80000015167423 */ /* 0x004fc80000000109 */
[----:B------:R-:W-:-:S04]  /*0710*/  FFMA R9, R9, R22, R9 ;  /* 0x0000001609097223 */ /* 0x000fc80000000009 */
[----:B------:R-:W-:-:S04]  /*0720*/  FFMA R22, R0, R9, RZ ;  /* 0x0000000900167223 */ /* 0x000fc800000000ff */
[----:B------:R-:W-:-:S04]  /*0730*/  FFMA R19, -R21, R22, R0 ;  /* 0x0000001615137223 */ /* 0x000fc80000000100 */
[----:B------:R-:W-:Y:S01]  /*0740*/  FFMA R9, R9, R19, R22 ;  /* 0x0000001309097223 */ /* 0x000fe20000000016 */
[----:B01-3--:R-:W-:Y:S06]  /*0750*/  @!P0 BRA `(.L_x_63) ;  /* 0x0000000000148947 */ /* 0x00bfec0003800000 */
[----:B------:R-:W-:Y:S01]  /*0760*/  IMAD.MOV.U32 R2, RZ, RZ, R0 ;  /* 0x000000ffff027224 */ /* 0x000fe200078e0000 */
[----:B------:R-:W-:Y:S01]  /*0770*/  MOV R3, 0x7a0 ;  /* 0x000007a000037802 */ /* 0x000fe20000000f00 */
[----:B------:R-:W-:-:S07]  /*0780*/  IMAD.MOV.U32 R0, RZ, RZ, R21 ;  /* 0x000000ffff007224 */ /* 0x000fce00078e0015 */
[----:B------:R-:W-:Y:S05]  /*0790*/  CALL.REL.NOINC `($__internal_5_$__cuda_sm3x_div_rn_noftz_f32_slowpath) ;  /* 0x0000001c004c7944 */ /* 0x000fea0003c00000 */
[----:B------:R-:W-:-:S07]  /*07a0*/  IMAD.MOV.U32 R9, RZ, RZ, R0 ;  /* 0x000000ffff097224 */ /* 0x000fce00078e0000 */
.L_x_63:
[----:B------:R-:W-:Y:S05]  /*07b0*/  BSYNC.RECONVERGENT B1 ;  /* 0x0000000000017941 */ /* 0x000fea0003800200 */
.L_x_62:
[C---:B------:R-:W-:Y:S01]  /*07c0*/  IADD3 R2, P0, PT, R15.reuse, UR18, RZ ;  /* 0x000000120f027c10 */ /* 0x040fe2000ff1e0ff */
[----:B------:R-:W-:Y:S01]  /*07d0*/  FFMA R9, R8, R18, R9 ;  /* 0x0000001208097223 */ /* 0x000fe20000000009 */
[----:B------:R-:W-:Y:S02]  /*07e0*/  IADD3 R10, P1, PT, R15, UR16, RZ ;  /* 0x000000100f0a7c10 */ /* 0x000fe4000ff3e0ff */
[----:B------:R-:W-:Y:S01]  /*07f0*/  IADD3.X R3, PT, PT, R14, UR19, RZ, P0, !PT ;  /* 0x000000130e037c10 */ /* 0x000fe200087fe4ff */
[----:B------:R-:W-:Y:S01]  /*0800*/  FADD R9, R6, -R9 ;  /* 0x8000000906097221 */ /* 0x000fe20000000000 */
[----:B------:R-:W-:Y:S02]  /*0810*/  IADD3.X R11, PT, PT, R14, UR17, RZ, P1, !PT ;  /* 0x000000110e0b7c10 */ /* 0x000fe40008ffe4ff */
[----:B------:R-:W-:Y:S02]  /*0820*/  IADD3 R17, P0, PT, R17, -0x1, RZ ;  /* 0xffffffff11117810 */ /* 0x000fe40007f1e0ff */
[----:B------:R0:W-:Y:S01]  /*0830*/  STG.E desc[UR4][R2.64], R9 ;  /* 0x0000000902007986 */ /* 0x0001e2000c101904 */
[----:B------:R-:W-:-:S02]  /*0840*/  IADD3 R4, P1, PT, R7, R4, RZ ;  /* 0x0000000407047210 */ /* 0x000fc40007f3e0ff */
[----:B------:R-:W-:Y:S01]  /*0850*/  IADD3.X R16, PT, PT, R16, -0x1, RZ, P0, !PT ;  /* 0xffffffff10107810 */ /* 0x000fe200007fe4ff */
[----:B------:R0:W-:Y:S01]  /*0860*/  STG.E desc[UR4][R10.64], R18 ;  /* 0x000000120a007986 */ /* 0x0001e2000c101904 */
[----:B------:R-:W-:Y:S01]  /*0870*/  ISETP.NE.U32.AND P0, PT, R17, RZ, PT ;  /* 0x000000ff1100720c */ /* 0x000fe20003f05070 */
[----:B------:R-:W-:Y:S01]  /*0880*/  IMAD.X R5, RZ, RZ, R5, P1 ;  /* 0x000000ffff057224 */ /* 0x000fe200008e0605 */
[C---:B------:R-:W-:Y:S02]  /*0890*/  LEA R15, P2, R7.reuse, R15, 0x2 ;  /* 0x0000000f070f7211 */ /* 0x040fe400078410ff */
[----:B------:R-:W-:Y:S02]  /*08a0*/  ISETP.NE.AND.EX P0, PT, R16, RZ, PT, P0 ;  /* 0x000000ff1000720c */ /* 0x000fe40003f05300 */
[----:B------:R-:W-:-:S11]  /*08b0*/  LEA.HI.X R14, R7, R14, RZ, 0x2, P2 ;  /* 0x0000000e070e7211 */ /* 0x000fd600010f14ff */
[----:B0-----:R-:W-:Y:S05]  /*08c0*/  @P0 BRA `(.L_x_64) ;  /* 0xfffffff800d80947 */ /* 0x001fea000383ffff */
.L_x_59:
[----:B--23--:R-:W-:Y:S05]  /*08d0*/  BSYNC.RECONVERGENT B0 ;  /* 0x0000000000007941 */ /* 0x00cfea0003800200 */
.L_x_58:
[----:B------:R-:W-:-:S04]  /*08e0*/  ISETP.GE.U32.AND P0, PT, R13, 0x3, PT ;  /* 0x000000030d00780c */ /* 0x000fc80003f06070 */
[----:B------:R-:W-:-:S13]  /*08f0*/  ISETP.GE.U32.AND.EX P0, PT, R12, RZ, PT, P0 ;  /* 0x000000ff0c00720c */ /* 0x000fda0003f06100 */
[----:B------:R-:W-:Y:S05]  /*0900*/  @!P0 EXIT ;  /* 0x000000000000894d */ /* 0x000fea0003800000 */
[----:B------:R-:W-:Y:S01]  /*0910*/  BSSY.RECONVERGENT B0, `(.L_x_65) ;  /* 0x0000112000007945 */ /* 0x000fe20003800200 */
[----:B------:R-:W-:Y:S01]  /*0920*/  IMAD.SHL.U32 R6, R7, 0x4, RZ ;  /* 0x0000000407067824 */ /* 0x000fe200078e00ff */
[----:B------:R-:W-:Y:S01]  /*0930*/  SHF.R.U32.HI R7, RZ, 0x1e, R7 ;  /* 0x0000001eff077819 */ /* 0x000fe20000011607 */
[----:B------:R-:W0:Y:S01]  /*0940*/  LDCU.64 UR20, c[0x0][0x3b0] ;  /* 0x00007600ff1477ac */ /* 0x000e220008000a00 */
[----:B------:R-:W1:Y:S01]  /*0950*/  LDCU.128 UR8, c[0x0][0x380] ;  /* 0x00007000ff0877ac */ /* 0x000e620008000c00 */
[----:B------:R-:W2:Y:S01]  /*0960*/  LDCU.128 UR12, c[0x0][0x390] ;  /* 0x00007200ff0c77ac */ /* 0x000ea20008000c00 */
[----:B------:R-:W3:Y:S03]  /*0970*/  LDCU.128 UR16, c[0x0][0x3a0] ;  /* 0x00007400ff1077ac */ /* 0x000ee60008000c00 */
.L_x_82:
[C---:B------:R-:W-:Y:S01]  /*0980*/  IMAD.SHL.U32 R16, R4.reuse, 0x4, RZ ;  /* 0x0000000404107824 */ /* 0x040fe200078e00ff */
[----:B------:R-:W-:-:S04]  /*0990*/  SHF.L.U64.HI R17, R4, 0x2, R5 ;  /* 0x0000000204117819 */ /* 0x000fc80000010205 */
[C---:B-1----:R-:W-:Y:S02]  /*09a0*/  IADD3 R26, P0, PT, R16.reuse, UR8, RZ ;  /* 0x00000008101a7c10 */ /* 0x042fe4000ff1e0ff */
        /* <DEDUP_REMOVED lines=9> */
[----:B------:R-:W1:Y:S02]  /*0a40*/  F2F.F64.F32 R2, R0 ;  /* 0x0000000000027310 */ /* 0x000e640000201800 */
[----:B-1----:R-:W-:-:S08]  /*0a50*/  DADD R2, R2, 1 ;  /* 0x3ff0000002027429 */ /* 0x002fd00000000000 */
[----:B------:R-:W-:Y:S01]  /*0a60*/  DADD R8, R2, UR6 ;  /* 0x0000000602087e29 */ /* 0x000fe20008000000 */
[----:B------:R-:W-:-:S05]  /*0a70*/  IMAD.MOV.U32 R2, RZ, RZ, 0x1 ;  /* 0x00000001ff027424 */ /* 0x000fca00078e00ff */
[----:B------:R-:W1:Y:S02]  /*0a80*/  MUFU.RCP64H R3, R9 ;  /* 0x0000000900037308 */ /* 0x000e640000001800 */
[----:B-1----:R-:W-:-:S08]  /*0a90*/  DFMA R10, -R8, R2, 1 ;  /* 0x3ff00000080a742b */ /* 0x002fd00000000102 */
[----:B------:R-:W-:-:S08]  /*0aa0*/  DFMA R10, R10, R10, R10 ;  /* 0x0000000a0a0a722b */ /* 0x000fd0000000000a */
[----:B------:R-:W-:Y:S02]  /*0ab0*/  DFMA R2, R2, R10, R2 ;  /* 0x0000000a0202722b */ /* 0x000fe40000000002 */
[----:B------:R-:W1:Y:S06]  /*0ac0*/  F2F.F64.F32 R10, R12 ;  /* 0x0000000c000a7310 */ /* 0x000e6c0000201800 */
[----:B------:R-:W-:-:S08]  /*0ad0*/  DFMA R20, -R8, R2, 1 ;  /* 0x3ff000000814742b */ /* 0x000fd00000000102 */
[----:B------:R-:W-:Y:S01]  /*0ae0*/  DFMA R2, R2, R20, R2 ;  /* 0x000000140202722b */ /* 0x000fe20000000002 */
[----:B-1----:R-:W-:-:S07]  /*0af0*/  FSETP.GEU.AND P1, PT, |R11|, 6.5827683646048100446e-37, PT ;  /* 0x036000000b00780b */ /* 0x002fce0003f2e200 */
[----:B------:R-:W-:-:S08]  /*0b00*/  DMUL R20, R10, R2 ;  /* 0x000000020a147228 */ /* 0x000fd00000000000 */
[----:B------:R-:W-:-:S08]  /*0b10*/  DFMA R22, -R8, R20, R10 ;  /* 0x000000140816722b */ /* 0x000fd0000000010a */
[----:B------:R-:W-:-:S10]  /*0b20*/  DFMA R2, R2, R22, R20 ;  /* 0x000000160202722b */ /* 0x000fd40000000014 */
[----:B------:R-:W-:-:S05]  /*0b30*/  FFMA R0, RZ, R9, R3 ;  /* 0x00000009ff007223 */ /* 0x000fca0000000003 */
[----:B------:R-:W-:-:S13]  /*0b40*/  FSETP.GT.AND P0, PT, |R0|, 1.469367938527859385e-39, PT ;  /* 0x001000000000780b */ /* 0x000fda0003f04200 */
[----:B------:R-:W-:Y:S05]  /*0b50*/  @P0 BRA P1, `(.L_x_67) ;  /* 0x0000000000180947 */ /* 0x000fea0000800000 */
[----:B------:R-:W-:Y:S01]  /*0b60*/  MOV R2, R10 ;  /* 0x0000000a00027202 */ /* 0x000fe20000000f00 */
[----:B------:R-:W-:Y:S01]  /*0b70*/  IMAD.MOV.U32 R0, RZ, RZ, R11 ;  /* 0x000000ffff007224 */ /* 0x000fe200078e000b */
[----:B------:R-:W-:Y:S01]  /*0b80*/  MOV R3, 0xbb0 ;  /* 0x00000bb000037802 */ /* 0x000fe20000000f00 */
[----:B------:R-:W-:-:S07]  /*0b90*/  IMAD.MOV.U32 R10, RZ, RZ, R8 ;  /* 0x000000ffff0a7224 */ /* 0x000fce00078e0008 */
[----:B0-23--:R-:W-:Y:S05]  /*0ba0*/  CALL.REL.NOINC `($__internal_3_$__cuda_sm20_div_rn_f64_full) ;  /* 0x0000000c00a87944 */ /* 0x00dfea0003c00000 */
[----:B------:R-:W-:-:S07]  /*0bb0*/  IMAD.MOV.U32 R3, RZ, RZ, R0 ;  /* 0x000000ffff037224 */ /* 0x000fce00078e0000 */
.L_x_67:
[----:B0-23--:R-:W-:Y:S05]  /*0bc0*/  BSYNC.RECONVERGENT B1 ;  /* 0x0000000000017941 */ /* 0x00dfea0003800200 */
.L_x_66:
[----:B------:R-:W-:-:S04]  /*0bd0*/  IADD3 R20, P0, PT, R16, UR14, RZ ;  /* 0x0000000e10147c10 */ /* 0x000fc8000ff1e0ff */
[----:B------:R-:W-:-:S05]  /*0be0*/  IADD3.X R21, PT, PT, R17, UR15, RZ, P0, !PT ;  /* 0x0000000f11157c10 */ /* 0x000fca00087fe4ff */
        /* <DEDUP_REMOVED lines=19> */
.L_x_69:
[----:B------:R-:W-:Y:S05]  /*0d20*/  BSYNC.RECONVERGENT B1 ;  /* 0x0000000000017941 */ /* 0x000fea0003800200 */
.L_x_68:
[----:B------:R-:W-:Y:S01]  /*0d30*/  FFMA R0, R12, R8, R9 ;  /* 0x000000080c007223 */ /* 0x000fe20000000009 */
[----:B------:R-:W-:Y:S02]  /*0d40*/  IADD3 R12, P0, PT, R16, UR18, RZ ;  /* 0x00000012100c7c10 */ /* 0x000fe4000ff1e0ff */
[----:B------:R-:W-:Y:S01]  /*0d50*/  IADD3 R14, P2, PT, R6, R26, RZ ;  /* 0x0000001a060e7210 */ /* 0x000fe20007f5e0ff */
[----:B------:R-:W-:Y:S01]  /*0d60*/  FADD R9, R15, -R0 ;  /* 0x800000000f097221 */ /* 0x000fe20000000000 */
[----:B------:R-:W-:Y:S02]  /*0d70*/  IADD3 R16, P1, PT, R16, UR16, RZ ;  /* 0x0000001010107c10 */ /* 0x000fe4000ff3e0ff */
[----:B------:R-:W-:Y:S01]  /*0d80*/  IADD3 R18, P3, PT, R6, R18, RZ ;  /* 0x0000001206127210 */ /* 0x000fe20007f7e0ff */
[----:B------:R-:W-:Y:S01]  /*0d90*/  IMAD.X R15, R7, 0x1, R27, P2 ;  /* 0x00000001070f7824 */ /* 0x000fe200010e061b */
[C---:B------:R-:W-:Y:S02]  /*0da0*/  IADD3.X R13, PT, PT, R17.reuse, UR19, RZ, P0, !PT ;  /* 0x00000013110d7c10 */ /* 0x040fe400087fe4ff */
[----:B------:R-:W-:Y:S01]  /*0db0*/  IADD3.X R17, PT, PT, R17, UR17, RZ, P1, !PT ;  /* 0x0000001111117c10 */ /* 0x000fe20008ffe4ff */
[----:B------:R-:W-:-:S02]  /*0dc0*/  IMAD.X R19, R7, 0x1, R19, P3 ;  /* 0x0000000107137824 */ /* 0x000fc400018e0613 */
[----:B------:R-:W-:Y:S04]  /*0dd0*/  STG.E desc[UR4][R12.64], R9 ;  /* 0x000000090c007986 */ /* 0x000fe8000c101904 */
[----:B------:R0:W-:Y:S04]  /*0de0*/  STG.E desc[UR4][R16.64], R8 ;  /* 0x0000000810007986 */ /* 0x0001e8000c101904 */
[----:B------:R-:W2:Y:S04]  /*0df0*/  LDG.E R26, desc[UR4][R14.64] ;  /* 0x000000040e1a7981 */ /* 0x000ea8000c1e1900 */
[----:B0-----:R-:W2:Y:S01]  /*0e00*/  LDG.E R8, desc[UR4][R18.64] ;  /* 0x0000000412087981 */ /* 0x001ea2000c1e1900 */
[----:B------:R-:W-:Y:S01]  /*0e10*/  UMOV UR6, 0xa0000000 ;  /* 0xa000000000067882 */ /* 0x000fe20000000000 */
[----:B------:R-:W-:Y:S01]  /*0e20*/  UMOV UR7, 0x3e7ad7f2 ;  /* 0x3e7ad7f200077882 */ /* 0x000fe20000000000 */
[----:B------:R-:W-:Y:S01]  /*0e30*/  BSSY.RECONVERGENT B1, `(.L_x_70) ;  /* 0x000001a000017945 */ /* 0x000fe20003800200 */
[----:B--2---:R-:W-:-:S04]  /*0e40*/  FADD R0, R26, -R8 ;  /* 0x800000081a007221 */ /* 0x004fc80000000000 */
        /* <DEDUP_REMOVED lines=22> */
[----:B------:R-:W-:Y:S05]  /*0fb0*/  CALL.REL.NOINC `($__internal_3_$__cuda_sm20_div_rn_f64_full) ;  /* 0x0000000800a47944 */ /* 0x000fea0003c00000 */
[----:B------:R-:W-:-:S07]  /*0fc0*/  MOV R3, R0 ;  /* 0x0000000000037202 */ /* 0x000fce0000000f00 */
.L_x_71:
[----:B------:R-:W-:Y:S05]  /*0fd0*/  BSYNC.RECONVERGENT B1 ;  /* 0x0000000000017941 */ /* 0x000fea0003800200 */
.L_x_70:
[----:B------:R-:W-:-:S05]  /*0fe0*/  IADD3 R20, P0, PT, R6, R20, RZ ;  /* 0x0000001406147210 */ /* 0x000fca0007f1e0ff */
[----:B------:R-:W-:-:S05]  /*0ff0*/  IMAD.X R21, R7, 0x1, R21, P0 ;  /* 0x0000000107157824 */ /* 0x000fca00000e0615 */
[----:B------:R-:W2:Y:S01]  /*1000*/  LDG.E R25, desc[UR4][R20.64] ;  /* 0x0000000414197981 */ /* 0x000ea2000c1e1900 */
[----:B------:R-:W-:-:S05]  /*1010*/  IADD3 R22, P0, PT, R6, R22, RZ ;  /* 0x0000001606167210 */ /* 0x000fca0007f1e0ff */
[----:B------:R-:W-:-:S05]  /*1020*/  IMAD.X R23, R7, 0x1, R23, P0 ;  /* 0x0000000107177824 */ /* 0x000fca00000e0617 */
        /* <DEDUP_REMOVED lines=16> */
.L_x_73:
[----:B------:R-:W-:Y:S05]  /*1130*/  BSYNC.RECONVERGENT B1 ;  /* 0x0000000000017941 */ /* 0x000fea0003800200 */
.L_x_72:
[----:B------:R-:W-:Y:S01]  /*1140*/  IADD3 R12, P0, PT, R6, R12, RZ ;  /* 0x0000000c060c7210 */ /* 0x000fe20007f1e0ff */
[----:B------:R-:W-:Y:S01]  /*1150*/  FFMA R9, R26, R27, R9 ;  /* 0x0000001b1a097223 */ /* 0x000fe20000000009 */
[C---:B------:R-:W-:Y:S02]  /*1160*/  IADD3 R16, P1, PT, R6.reuse, R16, RZ ;  /* 0x0000001006107210 */ /* 0x040fe40007f3e0ff */
[C---:B------:R-:W-:Y:S01]  /*1170*/  IADD3 R30, P2, PT, R6.reuse, R14, RZ ;  /* 0x0000000e061e7210 */ /* 0x040fe20007f5e0ff */
[C---:B------:R-:W-:Y:S01]  /*1180*/  IMAD.X R13, R7.reuse, 0x1, R13, P0 ;  /* 0x00000001070d7824 */ /* 0x040fe200000e060d */
[----:B------:R-:W-:Y:S01]  /*1190*/  IADD3 R18, P3, PT, R6, R18, RZ ;  /* 0x0000001206127210 */ /* 0x000fe20007f7e0ff */
[----:B------:R-:W-:Y:S01]  /*11a0*/  FADD R9, R8, -R9 ;  /* 0x8000000908097221 */ /* 0x000fe20000000000 */
[C---:B------:R-:W-:Y:S02]  /*11b0*/  IMAD.X R17, R7.reuse, 0x1, R17, P1 ;  /* 0x0000000107117824 */ /* 0x040fe400008e0611 */
[----:B------:R-:W-:-:S02]  /*11c0*/  IMAD.X R31, R7, 0x1, R15, P2 ;  /* 0x00000001071f7824 */ /* 0x000fc400010e060f */
[----:B------:R-:W-:Y:S01]  /*11d0*/  IMAD.X R19, R7, 0x1, R19, P3 ;  /* 0x0000000107137824 */ /* 0x000fe200018e0613 */
[----:B------:R-:W-:Y:S04]  /*11e0*/  STG.E desc[UR4][R12.64], R9 ;  /* 0x000000090c007986 */ /* 0x000fe8000c101904 */
[----:B------:R0:W-:Y:S04]  /*11f0*/  STG.E desc[UR4][R16.64], R27 ;  /* 0x0000001b10007986 */ /* 0x0001e8000c101904 */
[----:B------:R-:W2:Y:S04]  /*1200*/  LDG.E R14, desc[UR4][R30.64] ;  /* 0x000000041e0e7981 */ /* 0x000ea8000c1e1900 */
[----:B------:R-:W2:Y:S01]  /*1210*/  LDG.E R8, desc[UR4][R18.64] ;  /* 0x0000000412087981 */ /* 0x000ea2000c1e1900 */
[----:B------:R-:W-:Y:S01]  /*1220*/  UMOV UR6, 0xa0000000 ;  /* 0xa000000000067882 */ /* 0x000fe20000000000 */
[----:B------:R-:W-:Y:S01]  /*1230*/  UMOV UR7, 0x3e7ad7f2 ;  /* 0x3e7ad7f200077882 */ /* 0x000fe20000000000 */
[----:B------:R-:W-:Y:S01]  /*1240*/  BSSY.RECONVERGENT B1, `(.L_x_74) ;  /* 0x000001a000017945 */ /* 0x000fe20003800200 */
[----:B--2---:R-:W-:-:S04]  /*1250*/  FADD R0, R14, -R8 ;  /* 0x800000080e007221 */ /* 0x004fc80000000000 */
        /* <DEDUP_REMOVED lines=9> */
[----:B0-----:R-:W-:-:S08]  /*12f0*/  DFMA R26, -R10, R2, 1 ;  /* 0x3ff000000a1a742b */ /* 0x001fd00000000102 */
        /* <DEDUP_REMOVED lines=8> */
[----:B------:R-:W-:Y:S01]  /*1380*/  IMAD.MOV.U32 R2, RZ, RZ, R24 ;  /* 0x000000ffff027224 */ /* 0x000fe200078e0018 */
[----:B------:R-:W-:Y:S01]  /*1390*/  MOV R9, R11 ;  /* 0x0000000b00097202 */ /* 0x000fe20000000f00 */
[----:B------:R-:W-:Y:S01]  /*13a0*/  IMAD.MOV.U32 R0, RZ, RZ, R25 ;  /* 0x000000ffff007224 */ /* 0x000fe200078e0019 */
[----:B------:R-:W-:-:S07]  /*13b0*/  MOV R3, 0x13d0 ;  /* 0x000013d000037802 */ /* 0x000fce0000000f00 */
[----:B------:R-:W-:Y:S05]  /*13c0*/  CALL.REL.NOINC `($__internal_3_$__cuda_sm20_div_rn_f64_full) ;  /* 0x0000000400a07944 */ /* 0x000fea0003c00000 */
[----:B------:R-:W-:-:S07]  /*13d0*/  IMAD.MOV.U32 R3, RZ, RZ, R0 ;  /* 0x000000ffff037224 */ /* 0x000fce00078e0000 */
.L_x_75:
[----:B------:R-:W-:Y:S05]  /*13e0*/  BSYNC.RECONVERGENT B1 ;  /* 0x0000000000017941 */ /* 0x000fea0003800200 */
.L_x_74:
        /* <DEDUP_REMOVED lines=21> */
.L_x_77:
[----:B------:R-:W-:Y:S05]  /*1540*/  BSYNC.RECONVERGENT B1 ;  /* 0x0000000000017941 */ /* 0x000fea0003800200 */
.L_x_76:
        /* <DEDUP_REMOVED lines=10> */
[----:B------:R0:W-:Y:S04]  /*15f0*/  STG.E desc[UR4][R12.64], R9 ;  /* 0x000000090c007986 */ /* 0x0001e8000c101904 */
        /* <DEDUP_REMOVED lines=24> */
[----:B0-----:R-:W-:Y:S05]  /*1780*/  @P0 BRA P1, `(.L_x_79) ;  /* 0x0000000000180947 */ /* 0x001fea0000800000 */
[----:B------:R-:W-:Y:S01]  /*1790*/  IMAD.MOV.U32 R2, RZ, RZ, R18 ;  /* 0x000000ffff027224 */ /* 0x000fe200078e0012 */
[----:B------:R-:W-:Y:S01]  /*17a0*/  MOV R0, R19 ;  /* 0x0000001300007202 */ /* 0x000fe20000000f00 */
[----:B------:R-:W-:Y:S01]  /*17b0*/  IMAD.MOV.U32 R9, RZ, RZ, R11 ;  /* 0x000000ffff097224 */ /* 0x000fe200078e000b */
[----:B------:R-:W-:-:S07]  /*17c0*/  MOV R3, 0x17e0 ;  /* 0x000017e000037802 */ /* 0x000fce0000000f00 */
[----:B------:R-:W-:Y:S05]  /*17d0*/  CALL.REL.NOINC `($__internal_3_$__cuda_sm20_div_rn_f64_full) ;  /* 0x00000000009c7944 */ /* 0x000fea0003c00000 */
[----:B------:R-:W-:-:S07]  /*17e0*/  IMAD.MOV.U32 R3, RZ, RZ, R0 ;  /* 0x000000ffff037224 */ /* 0x000fce00078e0000 */
.L_x_79:
[----:B------:R-:W-:Y:S05]  /*17f0*/  BSYNC.RECONVERGENT B1 ;  /* 0x0000000000017941 */ /* 0x000fea0003800200 */
.L_x_78:
[----:B------:R-:W-:-:S05]  /*1800*/  IADD3 R18, P0, PT, R6, R20, RZ ;  /* 0x0000001406127210 */ /* 0x000fca0007f1e0ff */
[----:B------:R-:W-:-:S06]  /*1810*/  IMAD.X R19, R7, 0x1, R21, P0 ;  /* 0x0000000107137824 */ /* 0x000fcc00000e0615 */
        /* <DEDUP_REMOVED lines=19> */
.L_x_81:
[----:B------:R-:W-:Y:S05]  /*1950*/  BSYNC.RECONVERGENT B1 ;  /* 0x0000000000017941 */ /* 0x000fea0003800200 */
.L_x_80:
[----:B------:R-:W-:Y:S01]  /*1960*/  IADD3 R2, P0, PT, R6, R12, RZ ;  /* 0x0000000c06027210 */ /* 0x000fe20007f1e0ff */
[----:B------:R-:W-:Y:S01]  /*1970*/  FFMA R9, R14, R15, R9 ;  /* 0x0000000f0e097223 */ /* 0x000fe20000000009 */
[----:B------:R-:W-:-:S03]  /*1980*/  IADD3 R10, P1, PT, R6, R16, RZ ;  /* 0x00000010060a7210 */ /* 0x000fc60007f3e0ff */
[C---:B------:R-:W-:Y:S02]  /*1990*/  IMAD.X R3, R7.reuse, 0x1, R13, P0 ;  /* 0x0000000107037824 */ /* 0x040fe400000e060d */
[----:B------:R-:W-:Y:S01]  /*19a0*/  FADD R9, R8, -R9 ;  /* 0x8000000908097221 */ /* 0x000fe20000000000 */
[----:B------:R-:W-:Y:S01]  /*19b0*/  IMAD.X R11, R7, 0x1, R17, P1 ;  /* 0x00000001070b7824 */ /* 0x000fe200008e0611 */
[----:B------:R-:W-:-:S03]  /*19c0*/  IADD3 R4, P0, PT, R6, R4, RZ ;  /* 0x0000000406047210 */ /* 0x000fc60007f1e0ff */
[----:B------:R4:W-:Y:S02]  /*19d0*/  STG.E desc[UR4][R2.64], R9 ;  /* 0x0000000902007986 */ /* 0x0009e4000c101904 */
[----:B------:R-:W-:Y:S01]  /*19e0*/  IMAD.X R5, R7, 0x1, R5, P0 ;  /* 0x0000000107057824 */ /* 0x000fe200000e0605 */
[----:B------:R-:W-:Y:S01]  /*19f0*/  ISETP.GE.U32.AND P0, PT, R4, UR20, PT ;  /* 0x0000001404007c0c */ /* 0x000fe2000bf06070 */
[----:B------:R4:W-:Y:S03]  /*1a00*/  STG.E desc[UR4][R10.64], R15 ;  /* 0x0000000f0a007986 */ /* 0x0009e6000c101904 */
[----:B------:R-:W-:-:S13]  /*1a10*/  ISETP.GE.U32.AND.EX P0, PT, R5, UR21, PT, P0 ;  /* 0x0000001505007c0c */ /* 0x000fda000bf06100 */
[----:B----4-:R-:W-:Y:S05]  /*1a20*/  @!P0 BRA `(.L_x_82) ;  /* 0xffffffec00d48947 */ /* 0x010fea000383ffff */
[----:B------:R-:W-:Y:S05]  /*1a30*/  BSYNC.RECONVERGENT B0 ;  /* 0x0000000000007941 */ /* 0x000fea0003800200 */
.L_x_65:
[----:B------:R-:W-:Y:S05]  /*1a40*/  EXIT ;  /* 0x000000000000794d */ /* 0x000fea0003800000 */
        .weak           $__internal_3_$__cuda_sm20_div_rn_f64_full
        .type           $__internal_3_$__cuda_sm20_div_rn_f64_full,@function
        .size           $__internal_3_$__cuda_sm20_div_rn_f64_full,($__internal_4_$__cuda_sm20_div_u64 - $__internal_3_$__cuda_sm20_div_rn_f64_full)
$__internal_3_$__cuda_sm20_div_rn_f64_full:
[----:B------:R-:W-:Y:S01]  /*1a50*/  IMAD.MOV.U32 R33, RZ, RZ, R0 ;  /* 0x000000ffff217224 */ /* 0x000fe200078e0000 */
[C---:B------:R-:W-:Y:S01]  /*1a60*/  FSETP.GEU.AND P0, PT, |R9|.reuse, 1.469367938527859385e-39, PT ;  /* 0x001000000900780b */ /* 0x040fe20003f0e200 */
[----:B------:R-:W-:Y:S01]  /*1a70*/  IMAD.MOV.U32 R25, RZ, RZ, R9 ;  /* 0x000000ffff197224 */ /* 0x000fe200078e0009 */
[----:B------:R-:W-:Y:S01]  /*1a80*/  LOP3.LUT R0, R9, 0x800fffff, RZ, 0xc0, !PT ;  /* 0x800fffff09007812 */ /* 0x000fe200078ec0ff */
[----:B------:R-:W-:Y:S01]  /*1a90*/  IMAD.MOV.U32 R32, RZ, RZ, R2 ;  /* 0x000000ffff207224 */ /* 0x000fe200078e0002 */
[C---:B------:R-:W-:Y:S01]  /*1aa0*/  FSETP.GEU.AND P2, PT, |R33|.reuse, 1.469367938527859385e-39, PT ;  /* 0x001000002100780b */ /* 0x040fe20003f4e200 */
[----:B------:R-:W-:Y:S01]  /*1ab0*/  IMAD.MOV.U32 R28, RZ, RZ, R10 ;  /* 0x000000ffff1c7224 */ /* 0x000fe200078e000a */
[----:B------:R-:W-:Y:S01]  /*1ac0*/  MOV R24, R10 ;  /* 0x0000000a00187202 */ /* 0x000fe20000000f00 */
[----:B------:R-:W-:Y:S01]  /*1ad0*/  IMAD.MOV.U32 R36, RZ, RZ, R32 ;  /* 0x000000ffff247224 */ /* 0x000fe200078e0020 */
[----:B------:R-:W-:Y:S01]  /*1ae0*/  LOP3.LUT R29, R0, 0x3ff00000, RZ, 0xfc, !PT ;  /* 0x3ff00000001d7812 */ /* 0x000fe200078efcff */
[----:B------:R-:W-:Y:S01]  /*1af0*/  IMAD.MOV.U32 R34, RZ, RZ, 0x1 ;  /* 0x00000001ff227424 */ /* 0x000fe200078e00ff */
[----:B------:R-:W-:Y:S01]  /*1b00*/  LOP3.LUT R0, R33, 0x7ff00000, RZ, 0xc0, !PT ;  /* 0x7ff0000021007812 */ /* 0x000fe200078ec0ff */
[----:B------:R-:W-:Y:S01]  /*1b10*/  BSSY.RECONVERGENT B2, `(.L_x_83) ;  /* 0x0000054000027945 */ /* 0x000fe20003800200 */
[----:B------:R-:W-:Y:S01]  /*1b20*/  LOP3.LUT R11, R9, 0x7ff00000, RZ, 0xc0, !PT ;  /* 0x7ff00000090b7812 */ /* 0x000fe200078ec0ff */
[----:B------:R-:W-:-:S03]  /*1b30*/  @!P0 DMUL R28, R24, 8.98846567431157953865e+307 ;  /* 0x7fe00000181c8828 */ /* 0x000fc60000000000 */
[C---:B------:R-:W-:Y:S01]  /*1b40*/  ISETP.GE.U32.AND P1, PT, R0.reuse, R11, PT ;  /* 0x0000000b0000720c */ /* 0x040fe20003f26070 */
[----:B------:R-:W-:Y:S01]  /*1b50*/  @!P2 IMAD.MOV.U32 R38, RZ, RZ, RZ ;  /* 0x000000ffff26a224 */ /* 0x000fe200078e00ff */
[----:B------:R-:W-:Y:S01]  /*1b60*/  @!P2 LOP3.LUT R2, R25, 0x7ff00000, RZ, 0xc0, !PT ;  /* 0x7ff000001902a812 */ /* 0x000fe200078ec0ff */
[----:B------:R-:W0:Y:S03]  /*1b70*/  MUFU.RCP64H R35, R29 ;  /* 0x0000001d00237308 */ /* 0x000e260000001800 */
[----:B------:R-:W-:Y:S01]  /*1b80*/  @!P2 ISETP.GE.U32.AND P3, PT, R0, R2, PT ;  /* 0x000000020000a20c */ /* 0x000fe20003f66070 */
[----:B------:R-:W-:Y:S01]  /*1b90*/  IMAD.MOV.U32 R2, RZ, RZ, 0x1ca00000 ;  /* 0x1ca00000ff027424 */ /* 0x000fe200078e00ff */
[----:B------:R-:W-:-:S04]  /*1ba0*/  @!P0 LOP3.LUT R11, R29, 0x7ff00000, RZ, 0xc0, !PT ;  /* 0x7ff000001d0b8812 */ /* 0x000fc800078ec0ff */
[C---:B------:R-:W-:Y:S02]  /*1bb0*/  @!P2 SEL R9, R2.reuse, 0x63400000, !P3 ;  /* 0x634000000209a807 */ /* 0x040fe40005800000 */
[----:B------:R-:W-:Y:S02]  /*1bc0*/  SEL R10, R2, 0x63400000, !P1 ;  /* 0x63400000020a7807 */ /* 0x000fe40004800000 */
[--C-:B------:R-:W-:Y:S02]  /*1bd0*/  @!P2 LOP3.LUT R9, R9, 0x80000000, R33.reuse, 0xf8, !PT ;  /* 0x800000000909a812 */ /* 0x100fe400078ef821 */
[----:B------:R-:W-:Y:S01]  /*1be0*/  LOP3.LUT R37, R10, 0x800fffff, R33, 0xf8, !PT ;  /* 0x800fffff0a257812 */ /* 0x000fe200078ef821 */
[----:B------:R-:W-:Y:S01]  /*1bf0*/  IMAD.MOV.U32 R10, RZ, RZ, R0 ;  /* 0x000000ffff0a7224 */ /* 0x000fe200078e0000 */
[----:B------:R-:W-:-:S06]  /*1c00*/  @!P2 LOP3.LUT R39, R9, 0x100000, RZ, 0xfc, !PT ;  /* 0x001000000927a812 */ /* 0x000fcc00078efcff */
[----:B------:R-:W-:Y:S02]  /*1c10*/  @!P2 DFMA R36, R36, 2, -R38 ;  /* 0x400000002424a82b */ /* 0x000fe40000000826 */
[----:B0-----:R-:W-:-:S08]  /*1c20*/  DFMA R38, R34, -R28, 1 ;  /* 0x3ff000002226742b */ /* 0x001fd0000000081c */
[----:B------:R-:W-:Y:S01]  /*1c30*/  DFMA R38, R38, R38, R38 ;  /* 0x000000262626722b */ /* 0x000fe20000000026 */
[----:B------:R-:W-:-:S05]  /*1c40*/  @!P2 LOP3.LUT R10, R37, 0x7ff00000, RZ, 0xc0, !PT ;  /* 0x7ff00000250aa812 */ /* 0x000fca00078ec0ff */
[----:B------:R-:W-:Y:S02]  /*1c50*/  VIADD R9, R10, 0xffffffff ;  /* 0xffffffff0a097836 */ /* 0x000fe40000000000 */
[----:B------:R-:W-:-:S03]  /*1c60*/  DFMA R34, R34, R38, R34 ;  /* 0x000000262222722b */ /* 0x000fc60000000022 */
[----:B------:R-:W-:Y:S01]  /*1c70*/  ISETP.GT.U32.AND P0, PT, R9, 0x7feffffe, PT ;  /* 0x7feffffe0900780c */ /* 0x000fe20003f04070 */
[----:B------:R-:W-:-:S04]  /*1c80*/  VIADD R9, R11, 0xffffffff ;  /* 0xffffffff0b097836 */ /* 0x000fc80000000000 */
[----:B------:R-:W-:Y:S01]  /*1c90*/  DFMA R40, R34, -R28, 1 ;  /* 0x3ff000002228742b */ /* 0x000fe2000000081c */
[----:B------:R-:W-:-:S07]  /*1ca0*/  ISETP.GT.U32.OR P0, PT, R9, 0x7feffffe, P0 ;  /* 0x7feffffe0900780c */ /* 0x000fce0000704470 */
[----:B------:R-:W-:-:S08]  /*1cb0*/  DFMA R40, R34, R40, R34 ;  /* 0x000000282228722b */ /* 0x000fd00000000022 */
[----:B------:R-:W-:-:S08]  /*1cc0*/  DMUL R38, R40, R36 ;  /* 0x0000002428267228 */ /* 0x000fd00000000000 */
[----:B------:R-:W-:-:S08]  /*1cd0*/  DFMA R34, R38, -R28, R36 ;  /* 0x8000001c2622722b */ /* 0x000fd00000000024 */
[----:B------:R-:W-:Y:S01]  /*1ce0*/  DFMA R34, R40, R34, R38 ;  /* 0x000000222822722b */ /* 0x000fe20000000026 */
[----:B------:R-:W-:Y:S10]  /*1cf0*/  @P0 BRA `(.L_x_84) ;  /* 0x0000000000740947 */ /* 0x000ff40003800000 */
        /* <DEDUP_REMOVED lines=12> */
[----:B------:R-:W-:-:S09]  /*1dc0*/  MOV R24, RZ ;  /* 0x000000ff00187202 */ /* 0x000fd20000000f00 */
        /* <DEDUP_REMOVED lines=16> */
.L_x_84:
[----:B------:R-:W-:-:S14]  /*1ed0*/  DSETP.NAN.AND P0, PT, R32, R32, PT ;  /* 0x000000202000722a */ /* 0x000fdc0003f08000 */
[----:B------:R-:W-:Y:S05]  /*1ee0*/  @P0 BRA `(.L_x_86) ;  /* 0x00000000004c0947 */ /* 0x000fea0003800000 */
[----:B------:R-:W-:-:S14]  /*1ef0*/  DSETP.NAN.AND P0, PT, R24, R24, PT ;  /* 0x000000181800722a */ /* 0x000fdc0003f08000 */
[----:B------:R-:W-:Y:S05]  /*1f00*/  @P0 BRA `(.L_x_87) ;  /* 0x0000000000340947 */ /* 0x000fea0003800000 */
[----:B------:R-:W-:Y:S01]  /*1f10*/  ISETP.NE.AND P0, PT, R10, R11, PT ;  /* 0x0000000b0a00720c */ /* 0x000fe20003f05270 */
[----:B------:R-:W-:Y:S02]  /*1f20*/  IMAD.MOV.U32 R38, RZ, RZ, 0x0 ;  /* 0x00000000ff267424 */ /* 0x000fe400078e00ff */
[----:B------:R-:W-:-:S10]  /*1f30*/  IMAD.MOV.U32 R39, RZ, RZ, -0x80000 ;  /* 0xfff80000ff277424 */ /* 0x000fd400078e00ff */
        /* <DEDUP_REMOVED lines=10> */
.L_x_87:
[----:B------:R-:W-:Y:S01]  /*1fe0*/  LOP3.LUT R0, R25, 0x80000, RZ, 0xfc, !PT ;  /* 0x0008000019007812 */ /* 0x000fe200078efcff */
[----:B------:R-:W-:-:S04]  /*1ff0*/  IMAD.MOV.U32 R38, RZ, RZ, R24 ;  /* 0x000000ffff267224 */ /* 0x000fc800078e0018 */
[----:B------:R-:W-:Y:S01]  /*2000*/  IMAD.MOV.U32 R39, RZ, RZ, R0 ;  /* 0x000000ffff277224 */ /* 0x000fe200078e0000 */
[----:B------:R-:W-:Y:S06]  /*2010*/  BRA `(.L_x_85) ;  /* 0x00000000000c7947 */ /* 0x000fec0003800000 */
.L_x_86:
[----:B------:R-:W-:Y:S02]  /*2020*/  LOP3.LUT R0, R33, 0x80000, RZ, 0xfc, !PT ;  /* 0x0008000021007812 */ /* 0x000fe400078efcff */
[----:B------:R-:W-:-:S03]  /*2030*/  MOV R38, R32 ;  /* 0x0000002000267202 */ /* 0x000fc60000000f00 */
[----:B------:R-:W-:-:S07]  /*2040*/  IMAD.MOV.U32 R39, RZ, RZ, R0 ;  /* 0x000000ffff277224 */ /* 0x000fce00078e0000 */
.L_x_85:
[----:B------:R-:W-:Y:S05]  /*2050*/  BSYNC.RECONVERGENT B2 ;  /* 0x0000000000027941 */ /* 0x000fea0003800200 */
.L_x_83:
[----:B------:R-:W-:Y:S02]  /*2060*/  IMAD.MOV.U32 R10, RZ, RZ, R3 ;  /* 0x000000ffff0a7224 */ /* 0x000fe400078e0003 */
[----:B------:R-:W-:Y:S02]  /*2070*/  IMAD.MOV.U32 R11, RZ, RZ, 0x0 ;  /* 0x00000000ff0b7424 */ /* 0x000fe400078e00ff */
[----:B------:R-:W-:Y:S02]  /*2080*/  IMAD.MOV.U32 R2, RZ, RZ, R38 ;  /* 0x000000ffff027224 */ /* 0x000fe400078e0026 */
[----:B------:R-:W-:Y:S01]  /*2090*/  IMAD.MOV.U32 R0, RZ, RZ, R39 ;  /* 0x000000ffff007224 */ /* 0x000fe200078e0027 */
[----:B------:R-:W-:Y:S06]  /*20a0*/  RET.REL.NODEC R10 `(_Z18FusedGetCiouKernelPKfS0_S0_S0_PfS1_m) ;  /* 0xffffffdc0ad47950 */ /* 0x000fec0003c3ffff */
        .weak           $__internal_4_$__cuda_sm20_div_u64
        .type           $__internal_4_$__cuda_sm20_div_u64,@function
        .size           $__internal_4_$__cuda_sm20_div_u64,($__internal_5_$__cuda_sm3x_div_rn_noftz_f32_slowpath - $__internal_4_$__cuda_sm20_div_u64)
$__internal_4_$__cuda_sm20_div_u64:
[----:B------:R-:W-:Y:S02]  /*20b0*/  IMAD.MOV.U32 R14, RZ, RZ, R7 ;  /* 0x000000ffff0e7224 */ /* 0x000fe400078e0007 */
        /* <DEDUP_REMOVED lines=28> */
[----:B------:R-:W-:-:S04]  /*2280*/  IADD3 R11, P2, PT, R6, R11, RZ ;  /* 0x0000000b060b7210 */ /* 0x000fc80007f5e0ff */
[----:B------:R-:W-:Y:S01]  /*2290*/  IADD3.X R15, PT, PT, R8, R15, RZ, P0, !PT ;  /* 0x0000000f080f7210 */ /* 0x000fe200007fe4ff */
        /* <DEDUP_REMOVED lines=17> */
[----:B------:R-:W-:Y:S01]  /*23b0*/  IADD3.X R8, PT, PT, R11, -0x1, RZ, P1, !PT ;  /* 0xffffffff0b087810 */ /* 0x000fe20000ffe4ff */
[----:B------:R-:W-:Y:S01]  /*23c0*/  IMAD.X R9, RZ, RZ, R6, P2 ;  /* 0x000000ffff097224 */ /* 0x000fe200010e0606 */
[----:B------:R-:W-:Y:S02]  /*23d0*/  SEL R0, R0, R14, P0 ;  /* 0x0000000e00007207 */ /* 0x000fe40000000000 */
[----:B------:R-:W-:-:S02]  /*23e0*/  SEL R3, R3, R10, P0 ;  /* 0x0000000a03037207 */ /* 0x000fc40000000000 */
[----:B------:R-:W-:Y:S02]  /*23f0*/  SEL R8, R8, R11, P0 ;  /* 0x0000000b08087207 */ /* 0x000fe40000000000 */
[----:B------:R-:W-:Y:S02]  /*2400*/  SEL R6, R9, R6, P0 ;  /* 0x0000000609067207 */ /* 0x000fe40000000000 */
[----:B------:R-:W-:Y:S02]  /*2410*/  ISETP.GE.U32.AND P0, PT, R0, R7, PT ;  /* 0x000000070000720c */ /* 0x000fe40003f06070 */
[----:B------:R-:W-:Y:S02]  /*2420*/  IADD3 R0, P2, PT, R3, 0x1, RZ ;  /* 0x0000000103007810 */ /* 0x000fe40007f5e0ff */
[----:B------:R-:W-:Y:S02]  /*2430*/  ISETP.GE.U32.AND.EX P0, PT, R8, RZ, PT, P0 ;  /* 0x000000ff0800720c */ /* 0x000fe40003f06100 */
[----:B------:R-:W-:Y:S01]  /*2440*/  ISETP.NE.U32.AND P1, PT, R7, RZ, PT ;  /* 0x000000ff0700720c */ /* 0x000fe20003f25070 */
[----:B------:R-:W-:Y:S01]  /*2450*/  IMAD.X R9, RZ, RZ, R6, P2 ;  /* 0x000000ffff097224 */ /* 0x000fe200010e0606 */
[----:B------:R-:W-:Y:S01]  /*2460*/  SEL R0, R0, R3, P0 ;  /* 0x0000000300007207 */ /* 0x000fe20000000000 */
[----:B------:R-:W-:Y:S01]  /*2470*/  IMAD.MOV.U32 R3, RZ, RZ, 0x0 ;  /* 0x00000000ff037424 */ /* 0x000fe200078e00ff */
[----:B------:R-:W-:-:S02]  /*2480*/  ISETP.NE.AND.EX P1, PT, RZ, RZ, PT, P1 ;  /* 0x000000ffff00720c */ /* 0x000fc40003f25310 */
[----:B------:R-:W-:Y:S02]  /*2490*/  SEL R9, R9, R6, P0 ;  /* 0x0000000609097207 */ /* 0x000fe40000000000 */
[----:B------:R-:W-:Y:S02]  /*24a0*/  SEL R0, R0, 0xffffffff, P1 ;  /* 0xffffffff00007807 */ /* 0x000fe40000800000 */
[----:B------:R-:W-:Y:S01]  /*24b0*/  SEL R9, R9, 0xffffffff, P1 ;  /* 0xffffffff09097807 */ /* 0x000fe20000800000 */
[----:B------:R-:W-:Y:S06]  /*24c0*/  RET.REL.NODEC R2 `(_Z18FusedGetCiouKernelPKfS0_S0_S0_PfS1_m) ;  /* 0xffffffd802cc7950 */ /* 0x000fec0003c3ffff */
        .weak           $__internal_5_$__cuda_sm3x_div_rn_noftz_f32_slowpath
        .type           $__internal_5_$__cuda_sm3x_div_rn_noftz_f32_slowpath,@function
        .size           $__internal_5_$__cuda_sm3x_div_rn_noftz_f32_slowpath,(.L_x_105 - $__internal_5_$__cuda_sm3x_div_rn_noftz_f32_slowpath)
$__internal_5_$__cuda_sm3x_div_rn_noftz_f32_slowpath:
        /* <DEDUP_REMOVED lines=17> */
[----:B------:R-:W-:Y:S02]  /*25e0*/  FSETP.NEU.FTZ.AND P1, PT, |R2|, +INF , PT ;  /* 0x7f8000000200780b */ /* 0x000fe40003f3d200 */
        /* <DEDUP_REMOVED lines=14> */
[----:B------:R-:W-:-:S03]  /*26d0*/  @!P1 FFMA R0, R0, 1.84467440737095516160e+19, RZ ;  /* 0x5f80000000009823 */ /* 0x000fc600000000ff */
[----:B------:R-:W-:-:S07]  /*26e0*/  @!P1 IADD3 R10, PT, PT, R10, 0x40, RZ ;  /* 0x000000400a0a9810 */ /* 0x000fce0007ffe0ff */
.L_x_89:
[----:B------:R-:W-:Y:S01]  /*26f0*/  LEA R24, R9, 0xc0800000, 0x17 ;  /* 0xc080000009187811 */ /* 0x000fe200078eb8ff */
[----:B------:R-:W-:Y:S01]  /*2700*/  VIADD R11, R11, 0xffffff81 ;  /* 0xffffff810b0b7836 */ /* 0x000fe20000000000 */
[----:B------:R-:W-:Y:S03]  /*2710*/  BSSY.RECONVERGENT B3, `(.L_x_94) ;  /* 0x0000035000037945 */ /* 0x000fe60003800200 */
[----:B------:R-:W-:Y:S01]  /*2720*/  IMAD.IADD R0, R0, 0x1, -R24 ;  /* 0x0000000100007824 */ /* 0x000fe200078e0a18 */
[----:B------:R-:W-:-:S03]  /*2730*/  IADD3 R9, PT, PT, R11, 0x7f, -R9 ;  /* 0x0000007f0b097810 */ /* 0x000fc60007ffe809 */
[----:B------:R0:W1:Y:S01]  /*2740*/  MUFU.RCP R25, R0 ;  /* 0x0000000000197308 */ /* 0x0000620000001000 */
[----:B------:R-:W-:Y:S01]  /*2750*/  FADD.FTZ R24, -R0, -RZ ;  /* 0x800000ff00187221 */ /* 0x000fe20000010100 */
[----:B------:R-:W-:Y:S02]  /*2760*/  IMAD.IADD R10, R9, 0x1, R10 ;  /* 0x00000001090a7824 */ /* 0x000fe400078e020a */
[----:B0-----:R-:W-:Y:S02]  /*2770*/  IMAD R0, R11, -0x800000, R2 ;  /* 0xff8000000b007824 */ /* 0x001fe400078e0202 */
        /* <DEDUP_REMOVED lines=42> */
.L_x_96:
[----:B------:R-:W-:-:S04]  /*2a20*/  LOP3.LUT R0, R0, 0x80000000, RZ, 0xc0, !PT ;  /* 0x8000000000007812 */ /* 0x000fc800078ec0ff */
[----:B------:R-:W-:Y:S01]  /*2a30*/  LOP3.LUT R0, R0, 0x7f800000, RZ, 0xfc, !PT ;  /* 0x7f80000000007812 */ /* 0x000fe200078efcff */
[----:B------:R-:W-:Y:S06]  /*2a40*/  BRA `(.L_x_97) ;  /* 0x0000000000047947 */ /* 0x000fec0003800000 */
.L_x_95:
[----:B------:R-:W-:-:S07]  /*2a50*/  IMAD R0, R10, 0x800000, R0 ;  /* 0x008000000a007824 */ /* 0x000fce00078e0200 */
.L_x_97:
[----:B------:R-:W-:Y:S05]  /*2a60*/  BSYNC.RECONVERGENT B3 ;  /* 0x0000000000037941 */ /* 0x000fea0003800200 */
.L_x_94:
[----:B------:R-:W-:Y:S05]  /*2a70*/  BRA `(.L_x_98) ;  /* 0x0000000000207947 */ /* 0x000fea0003800000 */
.L_x_93:
[----:B------:R-:W-:-:S04]  /*2a80*/  LOP3.LUT R0, R0, 0x80000000, R2, 0x48, !PT ;  /* 0x8000000000007812 */ /* 0x000fc800078e4802 */
[----:B------:R-:W-:Y:S01]  /*2a90*/  LOP3.LUT R0, R0, 0x7f800000, RZ, 0xfc, !PT ;  /* 0x7f80000000007812 */ /* 0x000fe200078efcff */
[----:B------:R-:W-:Y:S06]  /*2aa0*/  BRA `(.L_x_98) ;  /* 0x0000000000147947 */ /* 0x000fec0003800000 */
.L_x_92:
[----:B------:R-:W-:Y:S01]  /*2ab0*/  LOP3.LUT R0, R0, 0x80000000, R2, 0x48, !PT ;  /* 0x8000000000007812 */ /* 0x000fe200078e4802 */
[----:B------:R-:W-:Y:S06]  /*2ac0*/  BRA `(.L_x_98) ;  /* 0x00000000000c7947 */ /* 0x000fec0003800000 */
.L_x_91:
[----:B------:R-:W0:Y:S01]  /*2ad0*/  MUFU.RSQ R0, -QNAN ;  /* 0xffc0000000007908 */ /* 0x000e220000001400 */
[----:B------:R-:W-:Y:S05]  /*2ae0*/  BRA `(.L_x_98) ;  /* 0x0000000000047947 */ /* 0x000fea0003800000 */
.L_x_90:
[----:B------:R-:W-:-:S07]  /*2af0*/  FADD.FTZ R0, R2, R0 ;  /* 0x0000000002007221 */ /* 0x000fce0000010000 */
.L_x_98:
[----:B------:R-:W-:Y:S05]  /*2b00*/  BSYNC.RECONVERGENT B2 ;  /* 0x0000000000027941 */ /* 0x000fea0003800200 */
.L_x_88:
[----:B------:R-:W-:Y:S02]  /*2b10*/  IMAD.MOV.U32 R2, RZ, RZ, R3 ;  /* 0x000000ffff027224 */ /* 0x000fe400078e0003 */
[----:B------:R-:W-:-:S04]  /*2b20*/  IMAD.MOV.U32 R3, RZ, RZ, 0x0 ;  /* 0x00000000ff037424 */ /* 0x000fc800078e00ff */
[----:B0-----:R-:W-:Y:S05]  /*2b30*/  RET.REL.NODEC R2 `(_Z18FusedGetCiouKernelPKfS0_S0_S0_PfS1_m) ;  /* 0xffffffd402307950 */ /* 0x001fea0003c3ffff */
.L_x_99:
        /* <DEDUP_REMOVED lines=12> */
.L_x_105:


//--------------------- .nv.shared.reserved.0     --------------------------
	.section	.nv.shared.reserved.0,"aw",@nobits
	.weak		__nv_reservedSMEM_offset_0_alias
	.size		__nv_reservedSMEM_offset_0_alias, 0, 64
	.other		__nv_reservedSMEM_offset_0_alias,@"STO_CUDA_RESERVED_SHARED STV_DEFAULT"
__nv_reservedSMEM_offset_0_alias:
	.zero		0
	.zero		64


//--------------------- .nv.constant0._Z23FusedGetCiouBpropKernelPKfS0_S0_S0_S0_S0_PfS1_S1_S1_m --------------------------
	.section	.nv.constant0._Z23FusedGetCiouBpropKernelPKfS0_S0_S0_S0_S0_PfS1_S1_S1_m,"a",@progbits
	.sectionflags	@""
	.align	4
.nv.constant0._Z23FusedGetCiouBpropKernelPKfS0_S0_S0_S0_S0_PfS1_S1_S1_m:
	.zero		984


//--------------------- .nv.constant0._Z18FusedGetCiouKernelPKfS0_S0_S0_PfS1_m --------------------------
	.section	.nv.constant0._Z18FusedGetCiouKernelPKfS0_S0_S0_PfS1_m,"a",@progbits
	.sectionflags	@""
	.align	4
.nv.constant0._Z18FusedGetCiouKernelPKfS0_S0_S0_PfS1_m:
	.zero		952


//--------------------- SYMBOLS --------------------------

	.type		.nv.reservedSmem.offset0,@object
	.size		.nv.reservedSmem.offset0,0x4
